	.target	sm_90a

	.elftype	@"ET_EXEC"


//--------------------- .note.nv.tkinfo           --------------------------
	.section	.note.nv.tkinfo,"",@"SHT_NOTE"
	.sectionflags	@"SHF_NOTE_NV_TKINFO"
	.tkinfo
        /*0018*/ 	.word	0x00000002
        /*0030*/ 	.string	""
        /*0030*/ 	.string	"ptxas"
        /*0030*/ 	.string	"Cuda compilation tools, release 13.0, V13.0.88"
        /*0030*/ 	.string	"Build cuda_13.0.r13.0/compiler.36424714_0"
        /*0030*/ 	.string	"-arch sm_90a -m 64 "



//--------------------- .note.nv.cuinfo           --------------------------
	.section	.note.nv.cuinfo,"",@"SHT_NOTE"
	.sectionflags	@"SHF_NOTE_NV_CUINFO"
        /*0018*/ 	.short	0x0002
        /*001a*/ 	.short	0x005a
        /*001c*/ 	.short	0x0082
	.zero		2


//--------------------- .nv.info                  --------------------------
	.section	.nv.info,"",@"SHT_CUDA_INFO"
	.align	4


	//----- nvinfo : EIATTR_REGCOUNT
	.align		4
        /*0000*/ 	.byte	0x04, 0x2f
        /*0002*/ 	.short	(.L_15 - .L_14)
	.align		4
.L_14:
        /*0004*/ 	.word	index@(_ZN7cutlass13device_kernelINS_4gemm6kernel13GemmUniversalIN4cute5tupleIJiiiiEEENS1_10collective13CollectiveMmaINS1_34MainloopSm90TmaGmmaWarpSpecializedILi5ENS5_IJNS4_1CILi1EEESB_SB_EEENS1_35KernelTmaWarpSpecializedCooperativeEEENS5_IJNSA_ILi256EEENSA_ILi64EEENSA_ILi32EEEEEENS_10tfloat32_tENS5_IJlSB_lEEESJ_SK_NS4_8TiledMMAINS4_8MMA_AtomIJNS4_4SM904GMMA29MMA_64x64x8_F32TF32TF32_SS_TNILNSO_7ScaleInE1ELSQ_1EEEEEENS4_6LayoutINS5_IJNSA_ILi2EEESB_SB_EEENS5_IJSB_NSA_ILi0EEESW_EEEEENS5_IJNS4_10UnderscoreESZ_SZ_EEEEENS4_13SM90_TMA_LOADENS4_14ComposedLayoutINS4_7SwizzleILi3ELi4ELi3EEENS4_18smem_ptr_flag_bitsILi32EEENST_INS5_IJNSA_ILi8EEESH_EEENS5_IJSH_SB_EEEEEEEvNS4_8identityES12_S1C_vS1D_EENS_8epilogue10collective6detail29Sm90TmaWarpSpecializedAdapterINS1G_15DefaultEpilogueISJ_SK_SK_NS1F_6thread17LinearCombinationISJ_Li1EffLNS1K_9ScaleType4KindE0ELNS_15FloatRoundStyleE2ESJ_EENS1_15EpilogueDefaultEEEEEvvEEEEvNT_6ParamsE)
        /*0008*/ 	.word	0x000000a8


	//----- nvinfo : EIATTR_FRAME_SIZE
	.align		4
.L_15:
        /*000c*/ 	.byte	0x04, 0x11
        /*000e*/ 	.short	(.L_17 - .L_16)
	.align		4
.L_16:
        /*0010*/ 	.word	index@(_ZN7cutlass13device_kernelINS_4gemm6kernel13GemmUniversalIN4cute5tupleIJiiiiEEENS1_10collective13CollectiveMmaINS1_34MainloopSm90TmaGmmaWarpSpecializedILi5ENS5_IJNS4_1CILi1EEESB_SB_EEENS1_35KernelTmaWarpSpecializedCooperativeEEENS5_IJNSA_ILi256EEENSA_ILi64EEENSA_ILi32EEEEEENS_10tfloat32_tENS5_IJlSB_lEEESJ_SK_NS4_8TiledMMAINS4_8MMA_AtomIJNS4_4SM904GMMA29MMA_64x64x8_F32TF32TF32_SS_TNILNSO_7ScaleInE1ELSQ_1EEEEEENS4_6LayoutINS5_IJNSA_ILi2EEESB_SB_EEENS5_IJSB_NSA_ILi0EEESW_EEEEENS5_IJNS4_10UnderscoreESZ_SZ_EEEEENS4_13SM90_TMA_LOADENS4_14ComposedLayoutINS4_7SwizzleILi3ELi4ELi3EEENS4_18smem_ptr_flag_bitsILi32EEENST_INS5_IJNSA_ILi8EEESH_EEENS5_IJSH_SB_EEEEEEEvNS4_8identityES12_S1C_vS1D_EENS_8epilogue10collective6detail29Sm90TmaWarpSpecializedAdapterINS1G_15DefaultEpilogueISJ_SK_SK_NS1F_6thread17LinearCombinationISJ_Li1EffLNS1K_9ScaleType4KindE0ELNS_15FloatRoundStyleE2ESJ_EENS1_15EpilogueDefaultEEEEEvvEEEEvNT_6ParamsE)
        /*0014*/ 	.word	0x00000000


	//----- nvinfo : EIATTR_MIN_STACK_SIZE
	.align		4
.L_17:
        /*0018*/ 	.byte	0x04, 0x12
        /*001a*/ 	.short	(.L_19 - .L_18)
	.align		4
.L_18:
        /*001c*/ 	.word	index@(_ZN7cutlass13device_kernelINS_4gemm6kernel13GemmUniversalIN4cute5tupleIJiiiiEEENS1_10collective13CollectiveMmaINS1_34MainloopSm90TmaGmmaWarpSpecializedILi5ENS5_IJNS4_1CILi1EEESB_SB_EEENS1_35KernelTmaWarpSpecializedCooperativeEEENS5_IJNSA_ILi256EEENSA_ILi64EEENSA_ILi32EEEEEENS_10tfloat32_tENS5_IJlSB_lEEESJ_SK_NS4_8TiledMMAINS4_8MMA_AtomIJNS4_4SM904GMMA29MMA_64x64x8_F32TF32TF32_SS_TNILNSO_7ScaleInE1ELSQ_1EEEEEENS4_6LayoutINS5_IJNSA_ILi2EEESB_SB_EEENS5_IJSB_NSA_ILi0EEESW_EEEEENS5_IJNS4_10UnderscoreESZ_SZ_EEEEENS4_13SM90_TMA_LOADENS4_14ComposedLayoutINS4_7SwizzleILi3ELi4ELi3EEENS4_18smem_ptr_flag_bitsILi32EEENST_INS5_IJNSA_ILi8EEESH_EEENS5_IJSH_SB_EEEEEEEvNS4_8identityES12_S1C_vS1D_EENS_8epilogue10collective6detail29Sm90TmaWarpSpecializedAdapterINS1G_15DefaultEpilogueISJ_SK_SK_NS1F_6thread17LinearCombinationISJ_Li1EffLNS1K_9ScaleType4KindE0ELNS_15FloatRoundStyleE2ESJ_EENS1_15EpilogueDefaultEEEEEvvEEEEvNT_6ParamsE)
        /*0020*/ 	.word	0x00000000
.L_19:


//--------------------- .nv.compat                --------------------------
	.section	.nv.compat,"",@"SHT_CUDA_COMPAT_INFO"
	.align	4
        /*0000*/ 	.byte	0x02, 0x09, 0x01, 0x00, 0x02, 0x02, 0x04, 0x00, 0x02, 0x05, 0x05, 0x00, 0x03, 0x07, 0x01, 0x01
        /*0010*/ 	.byte	0x02, 0x03, 0x01, 0x00, 0x02, 0x06, 0x01, 0x00, 0x04, 0x0b, 0x08, 0x00, 0x00, 0x00, 0x00, 0x00
        /*0020*/ 	.byte	0x00, 0x00, 0x00, 0x00


//--------------------- .nv.info._ZN7cutlass13device_kernelINS_4gemm6kernel13GemmUniversalIN4cute5tupleIJiiiiEEENS1_10collective13CollectiveMmaINS1_34MainloopSm90TmaGmmaWarpSpecializedILi5ENS5_IJNS4_1CILi1EEESB_SB_EEENS1_35KernelTmaWarpSpecializedCooperativeEEENS5_IJNSA_ILi256EEENSA_ILi64EEENSA_ILi32EEEEEENS_10tfloat32_tENS5_IJlSB_lEEESJ_SK_NS4_8TiledMMAINS4_8MMA_AtomIJNS4_4SM904GMMA29MMA_64x64x8_F32TF32TF32_SS_TNILNSO_7ScaleInE1ELSQ_1EEEEEENS4_6LayoutINS5_IJNSA_ILi2EEESB_SB_EEENS5_IJSB_NSA_ILi0EEESW_EEEEENS5_IJNS4_10UnderscoreESZ_SZ_EEEEENS4_13SM90_TMA_LOADENS4_14ComposedLayoutINS4_7SwizzleILi3ELi4ELi3EEENS4_18smem_ptr_flag_bitsILi32EEENST_INS5_IJNSA_ILi8EEESH_EEENS5_IJSH_SB_EEEEEEEvNS4_8identityES12_S1C_vS1D_EENS_8epilogue10collective6detail29Sm90TmaWarpSpecializedAdapterINS1G_15DefaultEpilogueISJ_SK_SK_NS1F_6thread17LinearCombinationISJ_Li1EffLNS1K_9ScaleType4KindE0ELNS_15FloatRoundStyleE2ESJ_EENS1_15EpilogueDefaultEEEEEvvEEEEvNT_6ParamsE --------------------------
	.section	.nv.info._ZN7cutlass13device_kernelINS_4gemm6kernel13GemmUniversalIN4cute5tupleIJiiiiEEENS1_10collective13CollectiveMmaINS1_34MainloopSm90TmaGmmaWarpSpecializedILi5ENS5_IJNS4_1CILi1EEESB_SB_EEENS1_35KernelTmaWarpSpecializedCooperativeEEENS5_IJNSA_ILi256EEENSA_ILi64EEENSA_ILi32EEEEEENS_10tfloat32_tENS5_IJlSB_lEEESJ_SK_NS4_8TiledMMAINS4_8MMA_AtomIJNS4_4SM904GMMA29MMA_64x64x8_F32TF32TF32_SS_TNILNSO_7ScaleInE1ELSQ_1EEEEEENS4_6LayoutINS5_IJNSA_ILi2EEESB_SB_EEENS5_IJSB_NSA_ILi0EEESW_EEEEENS5_IJNS4_10UnderscoreESZ_SZ_EEEEENS4_13SM90_TMA_LOADENS4_14ComposedLayoutINS4_7SwizzleILi3ELi4ELi3EEENS4_18smem_ptr_flag_bitsILi32EEENST_INS5_IJNSA_ILi8EEESH_EEENS5_IJSH_SB_EEEEEEEvNS4_8identityES12_S1C_vS1D_EENS_8epilogue10collective6detail29Sm90TmaWarpSpecializedAdapterINS1G_15DefaultEpilogueISJ_SK_SK_NS1F_6thread17LinearCombinationISJ_Li1EffLNS1K_9ScaleType4KindE0ELNS_15FloatRoundStyleE2ESJ_EENS1_15EpilogueDefaultEEEEEvvEEEEvNT_6ParamsE,"",@"SHT_CUDA_INFO"
	.sectionflags	@""
	.align	4


	//----- nvinfo : EIATTR_CUDA_API_VERSION
	.align		4
        /*0000*/ 	.byte	0x04, 0x37
        /*0002*/ 	.short	(.L_21 - .L_20)
.L_20:
        /*0004*/ 	.word	0x00000082


	//----- nvinfo : EIATTR_KPARAM_INFO
	.align		4
.L_21:
        /*0008*/ 	.byte	0x04, 0x17
        /*000a*/ 	.short	(.L_23 - .L_22)
.L_22:
        /*000c*/ 	.word	0x00000000
        /*0010*/ 	.short	0x0000
        /*0012*/ 	.short	0x0070
        /*0014*/ 	.byte	0x00, 0xf0, 0x01, 0x10


	//----- nvinfo : EIATTR_SPARSE_MMA_MASK
	.align		4
.L_23:
        /*0018*/ 	.byte	0x03, 0x50
        /*001a*/ 	.short	0x0000


	//----- nvinfo : EIATTR_MAXREG_COUNT
	.align		4
        /*001c*/ 	.byte	0x03, 0x1b
        /*001e*/ 	.short	0x00a8


	//----- nvinfo : EIATTR_NUM_BARRIERS
	.align		4
        /*0020*/ 	.byte	0x02, 0x4c
        /*0022*/ 	.byte	0x01
	.zero		1


	//----- nvinfo : EIATTR_EXTERNS
	.align		4
        /*0024*/ 	.byte	0x04, 0x0f
        /*0026*/ 	.short	(.L_25 - .L_24)


	//   ....[0]....
	.align		4
.L_24:
        /*0028*/ 	.word	index@(__assertfail)


	//----- nvinfo : EIATTR_MERCURY_ISA_VERSION
	.align		4
.L_25:
        /*002c*/ 	.byte	0x03, 0x5f
        /*002e*/ 	.short	0x0101


	//----- nvinfo : EIATTR_INT_WARP_WIDE_INSTR_OFFSETS
	.align		4
        /*0030*/ 	.byte	0x04, 0x31
        /*0032*/ 	.short	(.L_27 - .L_26)


	//   ....[0]....
.L_26:
        /*0034*/ 	.word	0x000003a0


	//   ....[1]....
        /*0038*/ 	.word	0x000003b0


	//   ....[2]....
        /*003c*/ 	.word	0x000004f0


	//----- nvinfo : EIATTR_COOP_GROUP_MASK_REGIDS
	.align		4
.L_27:
        /*0040*/ 	.byte	0x04, 0x29
        /*0042*/ 	.short	(.L_29 - .L_28)


	//   ....[0]....
.L_28:
        /*0044*/ 	.word	0xffffffff


	//   ....[1]....
        /*0048*/ 	.word	0xffffffff


	//   ....[2]....
        /*004c*/ 	.word	0xffffffff


	//   ....[3]....
        /*0050*/ 	.word	0xffffffff


	//   ....[4]....
        /*0054*/ 	.word	0xffffffff


	//----- nvinfo : EIATTR_COOP_GROUP_INSTR_OFFSETS
	.align		4
.L_29:
        /*0058*/ 	.byte	0x04, 0x28
        /*005a*/ 	.short	(.L_31 - .L_30)


	//   ....[0]....
.L_30:
        /*005c*/ 	.word	0x00000060


	//   ....[1]....
        /*0060*/ 	.word	0x00000070


	//   ....[2]....
        /*0064*/ 	.word	0x00000130


	//   ....[3]....
        /*0068*/ 	.word	0x000002e0


	//   ....[4]....
        /*006c*/ 	.word	0x00000fa0


	//----- nvinfo : EIATTR_REG_RECONFIG
	.align		4
.L_31:
        /*0070*/ 	.byte	0x01, 0x54
	.zero		2


	//----- nvinfo : EIATTR_SYSCALL_OFFSETS
	.align		4
        /*0074*/ 	.byte	0x04, 0x46
        /*0076*/ 	.short	(.L_33 - .L_32)


	//   ....[0]....
.L_32:
        /*0078*/ 	.word	0x00001160


	//----- nvinfo : EIATTR_MBARRIER_INSTR_OFFSETS
	.align		4
.L_33:
        /*007c*/ 	.byte	0x04, 0x39
        /*007e*/ 	.short	(.L_35 - .L_34)


	//   ....[0]....
.L_34:
        /*0080*/ 	.word	0x00000230
        /*0084*/ 	.word	0x000000ff
        /*0088*/ 	.word	0x00000000
        /*008c*/ 	.short	0x0100
        /*008e*/ 	.byte	0x08
	.zero		1


	//   ....[1]....
        /*0090*/ 	.word	0x00000240
        /*0094*/ 	.word	0x000000ff
        /*0098*/ 	.word	0x00000028
        /*009c*/ 	.short	0x0100
        /*009e*/ 	.byte	0x08
	.zero		1


	//   ....[2]....
        /*00a0*/ 	.word	0x00000250
        /*00a4*/ 	.word	0x000000ff
        /*00a8*/ 	.word	0x00000008
        /*00ac*/ 	.short	0x0100
        /*00ae*/ 	.byte	0x08
	.zero		1


	//   ....[3]....
        /*00b0*/ 	.word	0x00000260
        /*00b4*/ 	.word	0x000000ff
        /*00b8*/ 	.word	0x00000030
        /*00bc*/ 	.short	0x0100
        /*00be*/ 	.byte	0x08
	.zero		1


	//   ....[4]....
        /*00c0*/ 	.word	0x00000270
        /*00c4*/ 	.word	0x000000ff
        /*00c8*/ 	.word	0x00000010
        /*00cc*/ 	.short	0x0100
        /*00ce*/ 	.byte	0x08
	.zero		1


	//   ....[5]....
        /*00d0*/ 	.word	0x00000280
        /*00d4*/ 	.word	0x000000ff
        /*00d8*/ 	.word	0x00000038
        /*00dc*/ 	.short	0x0100
        /*00de*/ 	.byte	0x08
	.zero		1


	//   ....[6]....
        /*00e0*/ 	.word	0x00000290
        /*00e4*/ 	.word	0x000000ff
        /*00e8*/ 	.word	0x00000018
        /*00ec*/ 	.short	0x0100
        /*00ee*/ 	.byte	0x08
	.zero		1


	//   ....[7]....
        /*00f0*/ 	.word	0x000002a0
        /*00f4*/ 	.word	0x000000ff
        /*00f8*/ 	.word	0x00000040
        /*00fc*/ 	.short	0x0100
        /*00fe*/ 	.byte	0x08
	.zero		1


	//   ....[8]....
        /*0100*/ 	.word	0x000002b0
        /*0104*/ 	.word	0x000000ff
        /*0108*/ 	.word	0x00000020
        /*010c*/ 	.short	0x0100
        /*010e*/ 	.byte	0x08
	.zero		1


	//   ....[9]....
        /*0110*/ 	.word	0x000002c0
        /*0114*/ 	.word	0x000000ff
        /*0118*/ 	.word	0x00000048
        /*011c*/ 	.short	0x0100
        /*011e*/ 	.byte	0x08
	.zero		1


	//   ....[10]....
        /*0120*/ 	.word	0x00000560
        /*0124*/ 	.word	0x000000ff
        /*0128*/ 	.word	0x00000060
        /*012c*/ 	.short	0x0100
        /*012e*/ 	.byte	0x06
	.zero		1


	//   ....[11]....
        /*0130*/ 	.word	0x000005c0
        /*0134*/ 	.word	0x000000ff
        /*0138*/ 	.word	0x00000068
        /*013c*/ 	.short	0x0100
        /*013e*/ 	.byte	0x06
	.zero		1


	//   ....[12]....
        /*0140*/ 	.word	0x000011e0
        /*0144*/ 	.word	0x00000003
        /*0148*/ 	.word	0x00000000
        /*014c*/ 	.short	0x010a
        /*014e*/ 	.byte	0x3f
	.zero		1


	//   ....[13]....
        /*0150*/ 	.word	0x00001220
        /*0154*/ 	.word	0x00000003
        /*0158*/ 	.word	0x00000000
        /*015c*/ 	.short	0x010a
        /*015e*/ 	.byte	0x3f
	.zero		1


	//   ....[14]....
        /*0160*/ 	.word	0x00001740
        /*0164*/ 	.word	0x000000ff
        /*0168*/ 	.word	0x00000000
        /*016c*/ 	.short	0x010a
        /*016e*/ 	.byte	0x08
	.zero		1


	//   ....[15]....
        /*0170*/ 	.word	0x00001780
        /*0174*/ 	.word	0x000000ff
        /*0178*/ 	.word	0x00000000
        /*017c*/ 	.short	0x010a
        /*017e*/ 	.byte	0x08
	.zero		1


	//   ....[16]....
        /*0180*/ 	.word	0x00001b60
        /*0184*/ 	.word	0x000000ff
        /*0188*/ 	.word	0x00000000
        /*018c*/ 	.short	0x0101
        /*018e*/ 	.byte	0x08
	.zero		1


	//   ....[17]....
        /*0190*/ 	.word	0x00001d60
        /*0194*/ 	.word	0x000000ff
        /*0198*/ 	.word	0x00000000
        /*019c*/ 	.short	0x0101
        /*019e*/ 	.byte	0x06
	.zero		1


	//   ....[18]....
        /*01a0*/ 	.word	0x00007930
        /*01a4*/ 	.word	0x0000000e
        /*01a8*/ 	.word	0x00000028
        /*01ac*/ 	.short	0x010a
        /*01ae*/ 	.byte	0x3f
	.zero		1


	//   ....[19]....
        /*01b0*/ 	.word	0x00007cb0
        /*01b4*/ 	.word	0x00000006
        /*01b8*/ 	.word	0x00000068
        /*01bc*/ 	.short	0x0101
        /*01be*/ 	.byte	0x3f
	.zero		1


	//   ....[20]....
        /*01c0*/ 	.word	0x000083e0
        /*01c4*/ 	.word	0x00000007
        /*01c8*/ 	.word	0x00000000
        /*01cc*/ 	.short	0x010a
        /*01ce*/ 	.byte	0x3f
	.zero		1


	//   ....[21]....
        /*01d0*/ 	.word	0x00008460
        /*01d4*/ 	.word	0x00000009
        /*01d8*/ 	.word	0x00000000
        /*01dc*/ 	.short	0x010a
        /*01de*/ 	.byte	0x3f
	.zero		1


	//   ....[22]....
        /*01e0*/ 	.word	0x000084f0
        /*01e4*/ 	.word	0x00000006
        /*01e8*/ 	.word	0x00000000
        /*01ec*/ 	.short	0x010a
        /*01ee*/ 	.byte	0x3f
	.zero		1


	//   ....[23]....
        /*01f0*/ 	.word	0x00008580
        /*01f4*/ 	.word	0x00000009
        /*01f8*/ 	.word	0x00000000
        /*01fc*/ 	.short	0x010a
        /*01fe*/ 	.byte	0x3f
	.zero		1


	//   ....[24]....
        /*0200*/ 	.word	0x00008610
        /*0204*/ 	.word	0x00000003
        /*0208*/ 	.word	0x00000000
        /*020c*/ 	.short	0x010a
        /*020e*/ 	.byte	0x3f
	.zero		1


	//   ....[25]....
        /*0210*/ 	.word	0x00008670
        /*0214*/ 	.word	0x00000003
        /*0218*/ 	.word	0x00000000
        /*021c*/ 	.short	0x010a
        /*021e*/ 	.byte	0x3f
	.zero		1


	//   ....[26]....
        /*0220*/ 	.word	0x000086d0
        /*0224*/ 	.word	0x00000004
        /*0228*/ 	.word	0x00000000
        /*022c*/ 	.short	0x010a
        /*022e*/ 	.byte	0x3f
	.zero		1


	//   ....[27]....
        /*0230*/ 	.word	0x000087a0
        /*0234*/ 	.word	0x0000000e
        /*0238*/ 	.word	0x00000028
        /*023c*/ 	.short	0x010a
        /*023e*/ 	.byte	0x3f
	.zero		1


	//   ....[28]....
        /*0240*/ 	.word	0x00008870
        /*0244*/ 	.word	0x00000007
        /*0248*/ 	.word	0x00000000
        /*024c*/ 	.short	0x010a
        /*024e*/ 	.byte	0x3f
	.zero		1


	//   ....[29]....
        /*0250*/ 	.word	0x000088c0
        /*0254*/ 	.word	0x00000009
        /*0258*/ 	.word	0x00000000
        /*025c*/ 	.short	0x010a
        /*025e*/ 	.byte	0x3f
	.zero		1


	//   ....[30]....
        /*0260*/ 	.word	0x00008910
        /*0264*/ 	.word	0x00000006
        /*0268*/ 	.word	0x00000000
        /*026c*/ 	.short	0x010a
        /*026e*/ 	.byte	0x3f
	.zero		1


	//   ....[31]....
        /*0270*/ 	.word	0x00008960
        /*0274*/ 	.word	0x00000009
        /*0278*/ 	.word	0x00000000
        /*027c*/ 	.short	0x010a
        /*027e*/ 	.byte	0x3f
	.zero		1


	//----- nvinfo : EIATTR_NUM_MBARRIERS
	.align		4
.L_35:
        /*0280*/ 	.byte	0x03, 0x38
        /*0282*/ 	.short	0x000c


	//----- nvinfo : EIATTR_EXIT_INSTR_OFFSETS
	.align		4
        /*0284*/ 	.byte	0x04, 0x1c
        /*0286*/ 	.short	(.L_37 - .L_36)


	//   ....[0]....
.L_36:
        /*0288*/ 	.word	0x00000610


	//   ....[1]....
        /*028c*/ 	.word	0x00000ed0


	//   ....[2]....
        /*0290*/ 	.word	0x00006fa0


	//   ....[3]....
        /*0294*/ 	.word	0x000075d0


	//   ....[4]....
        /*0298*/ 	.word	0x00008660


	//----- nvinfo : EIATTR_MAX_THREADS
	.align		4
.L_37:
        /*029c*/ 	.byte	0x04, 0x05
        /*029e*/ 	.short	(.L_39 - .L_38)
.L_38:
        /*02a0*/ 	.word	0x00000180
        /*02a4*/ 	.word	0x00000001
        /*02a8*/ 	.word	0x00000001


	//----- nvinfo : EIATTR_CRS_STACK_SIZE
	.align		4
.L_39:
        /*02ac*/ 	.byte	0x04, 0x1e
        /*02ae*/ 	.short	(.L_41 - .L_40)
.L_40:
        /*02b0*/ 	.word	0x00000000


	//----- nvinfo : EIATTR_CBANK_PARAM_SIZE
	.align		4
.L_41:
        /*02b4*/ 	.byte	0x03, 0x19
        /*02b6*/ 	.short	0x0470


	//----- nvinfo : EIATTR_PARAM_CBANK
	.align		4
        /*02b8*/ 	.byte	0x04, 0x0a
        /*02ba*/ 	.short	(.L_43 - .L_42)
	.align		4
.L_42:
        /*02bc*/ 	.word	index@(.nv.constant0._ZN7cutlass13device_kernelINS_4gemm6kernel13GemmUniversalIN4cute5tupleIJiiiiEEENS1_10collective13CollectiveMmaINS1_34MainloopSm90TmaGmmaWarpSpecializedILi5ENS5_IJNS4_1CILi1EEESB_SB_EEENS1_35KernelTmaWarpSpecializedCooperativeEEENS5_IJNSA_ILi256EEENSA_ILi64EEENSA_ILi32EEEEEENS_10tfloat32_tENS5_IJlSB_lEEESJ_SK_NS4_8TiledMMAINS4_8MMA_AtomIJNS4_4SM904GMMA29MMA_64x64x8_F32TF32TF32_SS_TNILNSO_7ScaleInE1ELSQ_1EEEEEENS4_6LayoutINS5_IJNSA_ILi2EEESB_SB_EEENS5_IJSB_NSA_ILi0EEESW_EEEEENS5_IJNS4_10UnderscoreESZ_SZ_EEEEENS4_13SM90_TMA_LOADENS4_14ComposedLayoutINS4_7SwizzleILi3ELi4ELi3EEENS4_18smem_ptr_flag_bitsILi32EEENST_INS5_IJNSA_ILi8EEESH_EEENS5_IJSH_SB_EEEEEEEvNS4_8identityES12_S1C_vS1D_EENS_8epilogue10collective6detail29Sm90TmaWarpSpecializedAdapterINS1G_15DefaultEpilogueISJ_SK_SK_NS1F_6thread17LinearCombinationISJ_Li1EffLNS1K_9ScaleType4KindE0ELNS_15FloatRoundStyleE2ESJ_EENS1_15EpilogueDefaultEEEEEvvEEEEvNT_6ParamsE)
        /*02c0*/ 	.short	0x0210
        /*02c2*/ 	.short	0x0470


	//----- nvinfo : EIATTR_SW_WAR
	.align		4
.L_43:
        /*02c4*/ 	.byte	0x04, 0x36
        /*02c6*/ 	.short	(.L_45 - .L_44)
.L_44:
        /*02c8*/ 	.word	0x00000008
.L_45:


//--------------------- .nv.callgraph             --------------------------
	.section	.nv.callgraph,"",@"SHT_CUDA_CALLGRAPH"
	.align	4
	.sectionentsize	8
	.align		4
        /*0000*/ 	.word	0x00000000
	.align		4
        /*0004*/ 	.word	0xffffffff
	.align		4
        /*0008*/ 	.word	index@(_ZN7cutlass13device_kernelINS_4gemm6kernel13GemmUniversalIN4cute5tupleIJiiiiEEENS1_10collective13CollectiveMmaINS1_34MainloopSm90TmaGmmaWarpSpecializedILi5ENS5_IJNS4_1CILi1EEESB_SB_EEENS1_35KernelTmaWarpSpecializedCooperativeEEENS5_IJNSA_ILi256EEENSA_ILi64EEENSA_ILi32EEEEEENS_10tfloat32_tENS5_IJlSB_lEEESJ_SK_NS4_8TiledMMAINS4_8MMA_AtomIJNS4_4SM904GMMA29MMA_64x64x8_F32TF32TF32_SS_TNILNSO_7ScaleInE1ELSQ_1EEEEEENS4_6LayoutINS5_IJNSA_ILi2EEESB_SB_EEENS5_IJSB_NSA_ILi0EEESW_EEEEENS5_IJNS4_10UnderscoreESZ_SZ_EEEEENS4_13SM90_TMA_LOADENS4_14ComposedLayoutINS4_7SwizzleILi3ELi4ELi3EEENS4_18smem_ptr_flag_bitsILi32EEENST_INS5_IJNSA_ILi8EEESH_EEENS5_IJSH_SB_EEEEEEEvNS4_8identityES12_S1C_vS1D_EENS_8epilogue10collective6detail29Sm90TmaWarpSpecializedAdapterINS1G_15DefaultEpilogueISJ_SK_SK_NS1F_6thread17LinearCombinationISJ_Li1EffLNS1K_9ScaleType4KindE0ELNS_15FloatRoundStyleE2ESJ_EENS1_15EpilogueDefaultEEEEEvvEEEEvNT_6ParamsE)
	.align		4
        /*000c*/ 	.word	index@(__assertfail)
	.align		4
        /*0010*/ 	.word	0x00000000
	.align		4
        /*0014*/ 	.word	0xfffffffe
	.align		4
        /*0018*/ 	.word	0x00000000
	.align		4
        /*001c*/ 	.word	0xfffffffd
	.align		4
        /*0020*/ 	.word	0x00000000
	.align		4
        /*0024*/ 	.word	0xfffffffc


//--------------------- .nv.constant4             --------------------------
	.section	.nv.constant4,"a",@progbits
	.align	8
	.align		8
.nv.constant4:
        /*0000*/ 	.dword	__assertfail
	.align		8
        /*0008*/ 	.dword	__unnamed_1
	.align		8
        /*0010*/ 	.dword	_ZN40_INTERNAL_5d36e977_4_k_cu_a62057f9_338244cuda3std3__45__cpo5beginE
	.align		8
        /*0018*/ 	.dword	_ZN40_INTERNAL_5d36e977_4_k_cu_a62057f9_338244cuda3std3__45__cpo3endE
	.align		8
        /*0020*/ 	.dword	_ZN40_INTERNAL_5d36e977_4_k_cu_a62057f9_338244cuda3std3__45__cpo6cbeginE
	.align		8
        /*0028*/ 	.dword	_ZN40_INTERNAL_5d36e977_4_k_cu_a62057f9_338244cuda3std3__45__cpo4cendE
	.align		8
        /*0030*/ 	.dword	_ZN40_INTERNAL_5d36e977_4_k_cu_a62057f9_338244cuda3std3__442_GLOBAL__N__5d36e977_4_k_cu_a62057f9_338246ignoreE
	.align		8
        /*0038*/ 	.dword	_ZN40_INTERNAL_5d36e977_4_k_cu_a62057f9_338244cuda3std3__419piecewise_constructE
	.align		8
        /*0040*/ 	.dword	_ZN40_INTERNAL_5d36e977_4_k_cu_a62057f9_338244cuda3std3__48in_placeE
	.align		8
        /*0048*/ 	.dword	_ZN40_INTERNAL_5d36e977_4_k_cu_a62057f9_338244cuda3std6ranges3__45__cpo4swapE
	.align		8
        /*0050*/ 	.dword	_ZN40_INTERNAL_5d36e977_4_k_cu_a62057f9_338244cuda3std6ranges3__45__cpo9iter_moveE
	.align		8
        /*0058*/ 	.dword	_ZN40_INTERNAL_5d36e977_4_k_cu_a62057f9_338244cute7productE
	.align		8
        /*0060*/ 	.dword	_ZN40_INTERNAL_5d36e977_4_k_cu_a62057f9_338244cute1_E
	.align		8
        /*0068*/ 	.dword	$str$22
	.align		8
        /*0070*/ 	.dword	$str$23


//--------------------- .text._ZN7cutlass13device_kernelINS_4gemm6kernel13GemmUniversalIN4cute5tupleIJiiiiEEENS1_10collective13CollectiveMmaINS1_34MainloopSm90TmaGmmaWarpSpecializedILi5ENS5_IJNS4_1CILi1EEESB_SB_EEENS1_35KernelTmaWarpSpecializedCooperativeEEENS5_IJNSA_ILi256EEENSA_ILi64EEENSA_ILi32EEEEEENS_10tfloat32_tENS5_IJlSB_lEEESJ_SK_NS4_8TiledMMAINS4_8MMA_AtomIJNS4_4SM904GMMA29MMA_64x64x8_F32TF32TF32_SS_TNILNSO_7ScaleInE1ELSQ_1EEEEEENS4_6LayoutINS5_IJNSA_ILi2EEESB_SB_EEENS5_IJSB_NSA_ILi0EEESW_EEEEENS5_IJNS4_10UnderscoreESZ_SZ_EEEEENS4_13SM90_TMA_LOADENS4_14ComposedLayoutINS4_7SwizzleILi3ELi4ELi3EEENS4_18smem_ptr_flag_bitsILi32EEENST_INS5_IJNSA_ILi8EEESH_EEENS5_IJSH_SB_EEEEEEEvNS4_8identityES12_S1C_vS1D_EENS_8epilogue10collective6detail29Sm90TmaWarpSpecializedAdapterINS1G_15DefaultEpilogueISJ_SK_SK_NS1F_6thread17LinearCombinationISJ_Li1EffLNS1K_9ScaleType4KindE0ELNS_15FloatRoundStyleE2ESJ_EENS1_15EpilogueDefaultEEEEEvvEEEEvNT_6ParamsE --------------------------
	.section	.text._ZN7cutlass13device_kernelINS_4gemm6kernel13GemmUniversalIN4cute5tupleIJiiiiEEENS1_10collective13CollectiveMmaINS1_34MainloopSm90TmaGmmaWarpSpecializedILi5ENS5_IJNS4_1CILi1EEESB_SB_EEENS1_35KernelTmaWarpSpecializedCooperativeEEENS5_IJNSA_ILi256EEENSA_ILi64EEENSA_ILi32EEEEEENS_10tfloat32_tENS5_IJlSB_lEEESJ_SK_NS4_8TiledMMAINS4_8MMA_AtomIJNS4_4SM904GMMA29MMA_64x64x8_F32TF32TF32_SS_TNILNSO_7ScaleInE1ELSQ_1EEEEEENS4_6LayoutINS5_IJNSA_ILi2EEESB_SB_EEENS5_IJSB_NSA_ILi0EEESW_EEEEENS5_IJNS4_10UnderscoreESZ_SZ_EEEEENS4_13SM90_TMA_LOADENS4_14ComposedLayoutINS4_7SwizzleILi3ELi4ELi3EEENS4_18smem_ptr_flag_bitsILi32EEENST_INS5_IJNSA_ILi8EEESH_EEENS5_IJSH_SB_EEEEEEEvNS4_8identityES12_S1C_vS1D_EENS_8epilogue10collective6detail29Sm90TmaWarpSpecializedAdapterINS1G_15DefaultEpilogueISJ_SK_SK_NS1F_6thread17LinearCombinationISJ_Li1EffLNS1K_9ScaleType4KindE0ELNS_15FloatRoundStyleE2ESJ_EENS1_15EpilogueDefaultEEEEEvvEEEEvNT_6ParamsE,"ax",@progbits
	.align	128
.text._ZN7cutlass13device_kernelINS_4gemm6kernel13GemmUniversalIN4cute5tupleIJiiiiEEENS1_10collective13CollectiveMmaINS1_34MainloopSm90TmaGmmaWarpSpecializedILi5ENS5_IJNS4_1CILi1EEESB_SB_EEENS1_35KernelTmaWarpSpecializedCooperativeEEENS5_IJNSA_ILi256EEENSA_ILi64EEENSA_ILi32EEEEEENS_10tfloat32_tENS5_IJlSB_lEEESJ_SK_NS4_8TiledMMAINS4_8MMA_AtomIJNS4_4SM904GMMA29MMA_64x64x8_F32TF32TF32_SS_TNILNSO_7ScaleInE1ELSQ_1EEEEEENS4_6LayoutINS5_IJNSA_ILi2EEESB_SB_EEENS5_IJSB_NSA_ILi0EEESW_EEEEENS5_IJNS4_10UnderscoreESZ_SZ_EEEEENS4_13SM90_TMA_LOADENS4_14ComposedLayoutINS4_7SwizzleILi3ELi4ELi3EEENS4_18smem_ptr_flag_bitsILi32EEENST_INS5_IJNSA_ILi8EEESH_EEENS5_IJSH_SB_EEEEEEEvNS4_8identityES12_S1C_vS1D_EENS_8epilogue10collective6detail29Sm90TmaWarpSpecializedAdapterINS1G_15DefaultEpilogueISJ_SK_SK_NS1F_6thread17LinearCombinationISJ_Li1EffLNS1K_9ScaleType4KindE0ELNS_15FloatRoundStyleE2ESJ_EENS1_15EpilogueDefaultEEEEEvvEEEEvNT_6ParamsE:
        .type           _ZN7cutlass13device_kernelINS_4gemm6kernel13GemmUniversalIN4cute5tupleIJiiiiEEENS1_10collective13CollectiveMmaINS1_34MainloopSm90TmaGmmaWarpSpecializedILi5ENS5_IJNS4_1CILi1EEESB_SB_EEENS1_35KernelTmaWarpSpecializedCooperativeEEENS5_IJNSA_ILi256EEENSA_ILi64EEENSA_ILi32EEEEEENS_10tfloat32_tENS5_IJlSB_lEEESJ_SK_NS4_8TiledMMAINS4_8MMA_AtomIJNS4_4SM904GMMA29MMA_64x64x8_F32TF32TF32_SS_TNILNSO_7ScaleInE1ELSQ_1EEEEEENS4_6LayoutINS5_IJNSA_ILi2EEESB_SB_EEENS5_IJSB_NSA_ILi0EEESW_EEEEENS5_IJNS4_10UnderscoreESZ_SZ_EEEEENS4_13SM90_TMA_LOADENS4_14ComposedLayoutINS4_7SwizzleILi3ELi4ELi3EEENS4_18smem_ptr_flag_bitsILi32EEENST_INS5_IJNSA_ILi8EEESH_EEENS5_IJSH_SB_EEEEEEEvNS4_8identityES12_S1C_vS1D_EENS_8epilogue10collective6detail29Sm90TmaWarpSpecializedAdapterINS1G_15DefaultEpilogueISJ_SK_SK_NS1F_6thread17LinearCombinationISJ_Li1EffLNS1K_9ScaleType4KindE0ELNS_15FloatRoundStyleE2ESJ_EENS1_15EpilogueDefaultEEEEEvvEEEEvNT_6ParamsE,@function
        .size           _ZN7cutlass13device_kernelINS_4gemm6kernel13GemmUniversalIN4cute5tupleIJiiiiEEENS1_10collective13CollectiveMmaINS1_34MainloopSm90TmaGmmaWarpSpecializedILi5ENS5_IJNS4_1CILi1EEESB_SB_EEENS1_35KernelTmaWarpSpecializedCooperativeEEENS5_IJNSA_ILi256EEENSA_ILi64EEENSA_ILi32EEEEEENS_10tfloat32_tENS5_IJlSB_lEEESJ_SK_NS4_8TiledMMAINS4_8MMA_AtomIJNS4_4SM904GMMA29MMA_64x64x8_F32TF32TF32_SS_TNILNSO_7ScaleInE1ELSQ_1EEEEEENS4_6LayoutINS5_IJNSA_ILi2EEESB_SB_EEENS5_IJSB_NSA_ILi0EEESW_EEEEENS5_IJNS4_10UnderscoreESZ_SZ_EEEEENS4_13SM90_TMA_LOADENS4_14ComposedLayoutINS4_7SwizzleILi3ELi4ELi3EEENS4_18smem_ptr_flag_bitsILi32EEENST_INS5_IJNSA_ILi8EEESH_EEENS5_IJSH_SB_EEEEEEEvNS4_8identityES12_S1C_vS1D_EENS_8epilogue10collective6detail29Sm90TmaWarpSpecializedAdapterINS1G_15DefaultEpilogueISJ_SK_SK_NS1F_6thread17LinearCombinationISJ_Li1EffLNS1K_9ScaleType4KindE0ELNS_15FloatRoundStyleE2ESJ_EENS1_15EpilogueDefaultEEEEEvvEEEEvNT_6ParamsE,(.L_x_194 - _ZN7cutlass13device_kernelINS_4gemm6kernel13GemmUniversalIN4cute5tupleIJiiiiEEENS1_10collective13CollectiveMmaINS1_34MainloopSm90TmaGmmaWarpSpecializedILi5ENS5_IJNS4_1CILi1EEESB_SB_EEENS1_35KernelTmaWarpSpecializedCooperativeEEENS5_IJNSA_ILi256EEENSA_ILi64EEENSA_ILi32EEEEEENS_10tfloat32_tENS5_IJlSB_lEEESJ_SK_NS4_8TiledMMAINS4_8MMA_AtomIJNS4_4SM904GMMA29MMA_64x64x8_F32TF32TF32_SS_TNILNSO_7ScaleInE1ELSQ_1EEEEEENS4_6LayoutINS5_IJNSA_ILi2EEESB_SB_EEENS5_IJSB_NSA_ILi0EEESW_EEEEENS5_IJNS4_10UnderscoreESZ_SZ_EEEEENS4_13SM90_TMA_LOADENS4_14ComposedLayoutINS4_7SwizzleILi3ELi4ELi3EEENS4_18smem_ptr_flag_bitsILi32EEENST_INS5_IJNSA_ILi8EEESH_EEENS5_IJSH_SB_EEEEEEEvNS4_8identityES12_S1C_vS1D_EENS_8epilogue10collective6detail29Sm90TmaWarpSpecializedAdapterINS1G_15DefaultEpilogueISJ_SK_SK_NS1F_6thread17LinearCombinationISJ_Li1EffLNS1K_9ScaleType4KindE0ELNS_15FloatRoundStyleE2ESJ_EENS1_15EpilogueDefaultEEEEEvvEEEEvNT_6ParamsE)
        .other          _ZN7cutlass13device_kernelINS_4gemm6kernel13GemmUniversalIN4cute5tupleIJiiiiEEENS1_10collective13CollectiveMmaINS1_34MainloopSm90TmaGmmaWarpSpecializedILi5ENS5_IJNS4_1CILi1EEESB_SB_EEENS1_35KernelTmaWarpSpecializedCooperativeEEENS5_IJNSA_ILi256EEENSA_ILi64EEENSA_ILi32EEEEEENS_10tfloat32_tENS5_IJlSB_lEEESJ_SK_NS4_8TiledMMAINS4_8MMA_AtomIJNS4_4SM904GMMA29MMA_64x64x8_F32TF32TF32_SS_TNILNSO_7ScaleInE1ELSQ_1EEEEEENS4_6LayoutINS5_IJNSA_ILi2EEESB_SB_EEENS5_IJSB_NSA_ILi0EEESW_EEEEENS5_IJNS4_10UnderscoreESZ_SZ_EEEEENS4_13SM90_TMA_LOADENS4_14ComposedLayoutINS4_7SwizzleILi3ELi4ELi3EEENS4_18smem_ptr_flag_bitsILi32EEENST_INS5_IJNSA_ILi8EEESH_EEENS5_IJSH_SB_EEEEEEEvNS4_8identityES12_S1C_vS1D_EENS_8epilogue10collective6detail29Sm90TmaWarpSpecializedAdapterINS1G_15DefaultEpilogueISJ_SK_SK_NS1F_6thread17LinearCombinationISJ_Li1EffLNS1K_9ScaleType4KindE0ELNS_15FloatRoundStyleE2ESJ_EENS1_15EpilogueDefaultEEEEEvvEEEEvNT_6ParamsE,@"STO_CUDA_ENTRY STV_DEFAULT"
_ZN7cutlass13device_kernelINS_4gemm6kernel13GemmUniversalIN4cute5tupleIJiiiiEEENS1_10collective13CollectiveMmaINS1_34MainloopSm90TmaGmmaWarpSpecializedILi5ENS5_IJNS4_1CILi1EEESB_SB_EEENS1_35KernelTmaWarpSpecializedCooperativeEEENS5_IJNSA_ILi256EEENSA_ILi64EEENSA_ILi32EEEEEENS_10tfloat32_tENS5_IJlSB_lEEESJ_SK_NS4_8TiledMMAINS4_8MMA_AtomIJNS4_4SM904GMMA29MMA_64x64x8_F32TF32TF32_SS_TNILNSO_7ScaleInE1ELSQ_1EEEEEENS4_6LayoutINS5_IJNSA_ILi2EEESB_SB_EEENS5_IJSB_NSA_ILi0EEESW_EEEEENS5_IJNS4_10UnderscoreESZ_SZ_EEEEENS4_13SM90_TMA_LOADENS4_14ComposedLayoutINS4_7SwizzleILi3ELi4ELi3EEENS4_18smem_ptr_flag_bitsILi32EEENST_INS5_IJNSA_ILi8EEESH_EEENS5_IJSH_SB_EEEEEEEvNS4_8identityES12_S1C_vS1D_EENS_8epilogue10collective6detail29Sm90TmaWarpSpecializedAdapterINS1G_15DefaultEpilogueISJ_SK_SK_NS1F_6thread17LinearCombinationISJ_Li1EffLNS1K_9ScaleType4KindE0ELNS_15FloatRoundStyleE2ESJ_EENS1_15EpilogueDefaultEEEEEvvEEEEvNT_6ParamsE:
[----:B------:R-:W0:Y:S01]  /*0000*/  LDC R1, c[0x0][0x28] ;  /* 0x00000a00ff017b82 */ /* 0x000e220000000800 */
[----:B------:R-:W1:Y:S01]  /*0010*/  S2R R18, SR_TID.X ;  /* 0x0000000000127919 */ /* 0x000e620000002100 */
[----:B------:R-:W-:Y:S01]  /*0020*/  ELECT P0, URZ, PT ;  /* 0x00000000003f782f */ /* 0x000fe20003800000 */
[----:B------:R-:W-:Y:S01]  /*0030*/  BSSY B0, `(.L_x_0) ;  /* 0x000000f000007945 */ /* 0x000fe20003800000 */
[--C-:B-1----:R-:W-:Y:S02]  /*0040*/  SHF.R.U32.HI R0, RZ, 0x5, R18.reuse ;  /* 0x00000005ff007819 */ /* 0x102fe40000011612 */
[----:B------:R-:W-:-:S03]  /*0050*/  SHF.R.U32.HI R22, RZ, 0x7, R18 ;  /* 0x00000007ff167819 */ /* 0x000fc60000011612 */
[----:B------:R-:W1:Y:S04]  /*0060*/  SHFL.IDX PT, R5, R0, RZ, 0x1f ;  /* 0x00001fff00057589 */ /* 0x000e6800000e0000 */
[----:B------:R2:W3:Y:S01]  /*0070*/  SHFL.IDX PT, R8, R22, RZ, 0x1f ;  /* 0x00001fff16087589 */ /* 0x0004e200000e0000 */
[----:B-1----:R-:W-:-:S13]  /*0080*/  ISETP.NE.OR P0, PT, R5, RZ, !P0 ;  /* 0x000000ff0500720c */ /* 0x002fda0004705670 */
[----:B0-23--:R-:W-:Y:S05]  /*0090*/  @P0 BRA `(.L_x_1) ;  /* 0x0000000000200947 */ /* 0x00dfea0003800000 */
[----:B------:R-:W-:Y:S02]  /*00a0*/  ULDC.64 UR4, c[0x0][0x198] ;  /* 0x0000660000047ab9 */ /* 0x000fe40000000a00 */
[----:B------:R-:W-:Y:S02]  /*00b0*/  UIADD3 UR6, UP0, UR4, 0xf0, URZ ;  /* 0x000000f004067890 */ /* 0x000fe4000ff1e03f */
[----:B------:R-:W-:Y:S02]  /*00c0*/  UIADD3 UR4, UP1, UR4, 0x1f0, URZ ;  /* 0x000001f004047890 */ /* 0x000fe4000ff3e03f */
[----:B------:R-:W-:Y:S02]  /*00d0*/  UIADD3.X UR7, URZ, UR5, URZ, UP0, !UPT ;  /* 0x000000053f077290 */ /* 0x000fe400087fe43f */
[----:B------:R-:W-:-:S07]  /*00e0*/  UIADD3.X UR5, URZ, UR5, URZ, UP1, !UPT ;  /* 0x000000053f057290 */ /* 0x000fce0008ffe43f */
[----:B------:R0:W-:Y:S02]  /*00f0*/  UTMACCTL.PF [UR6] ;  /* 0x00000000060079b9 */ /* 0x0001e40008040000 */
[----:B------:R0:W-:Y:S02]  /*0100*/  UTMACCTL.PF [UR4] ;  /* 0x00000000040079b9 */ /* 0x0001e40008040000 */
[----:B0-----:R-:W-:Y:S01]  /*0110*/  NOP ;  /* 0x0000000000007918 */ /* 0x001fe20000000000 */
.L_x_1:
[----:B------:R-:W-:Y:S05]  /*0120*/  BSYNC B0 ;  /* 0x0000000000007941 */ /* 0x000fea0003800000 */
.L_x_0:
[----:B------:R-:W0:Y:S02]  /*0130*/  SHFL.IDX PT, R2, R0, RZ, 0x1f ;  /* 0x00001fff00027589 */ /* 0x000e2400000e0000 */
[----:B0-----:R-:W-:-:S13]  /*0140*/  ISETP.NE.AND P0, PT, R2, RZ, PT ;  /* 0x000000ff0200720c */ /* 0x001fda0003f05270 */
[----:B------:R-:W-:Y:S05]  /*0150*/  @P0 BRA `(.L_x_2) ;  /* 0x0000000000600947 */ /* 0x000fea0003800000 */
[----:B------:R-:W0:Y:S01]  /*0160*/  S2UR UR8, SR_CgaCtaId ;  /* 0x00000000000879c3 */ /* 0x000e220000008800 */
[----:B------:R-:W-:Y:S01]  /*0170*/  UMOV UR4, 0x400 ;  /* 0x0000040000047882 */ /* 0x000fe20000000000 */
[----:B------:R-:W-:Y:S01]  /*0180*/  UMOV UR5, 0x1 ;  /* 0x0000000100057882 */ /* 0x000fe20000000000 */
[----:B------:R-:W-:Y:S01]  /*0190*/  UMOV UR6, 0x100 ;  /* 0x0000010000067882 */ /* 0x000fe20000000000 */
[----:B------:R-:W-:Y:S01]  /*01a0*/  ELECT P0, URZ, PT ;  /* 0x00000000003f782f */ /* 0x000fe20003800000 */
[----:B------:R-:W-:-:S04]  /*01b0*/  UIADD3 UR6, -UR6, 0x100000, URZ ;  /* 0x0010000006067890 */ /* 0x000fc8000fffe13f */
[----:B------:R-:W-:Y:S02]  /*01c0*/  USHF.L.U32 UR7, UR6, 0xb, URZ ;  /* 0x0000000b06077899 */ /* 0x000fe4000800063f */
[----:B------:R-:W-:Y:S02]  /*01d0*/  USHF.L.U32 UR6, UR6, 0x1, URZ ;  /* 0x0000000106067899 */ /* 0x000fe4000800063f */
[----:B0-----:R-:W-:Y:S02]  /*01e0*/  ULEA UR8, UR8, UR4, 0x18 ;  /* 0x0000000408087291 */ /* 0x001fe4000f8ec03f */
[----:B------:R-:W-:-:S04]  /*01f0*/  UIADD3 UR4, -UR5, 0x100000, URZ ;  /* 0x0010000005047890 */ /* 0x000fc8000fffe13f */
[----:B------:R-:W-:Y:S02]  /*0200*/  USHF.L.U32 UR5, UR4, 0xb, URZ ;  /* 0x0000000b04057899 */ /* 0x000fe4000800063f */
[----:B------:R-:W-:Y:S01]  /*0210*/  USHF.L.U32 UR4, UR4, 0x1, URZ ;  /* 0x0000000104047899 */ /* 0x000fe2000800063f */
[----:B------:R-:W0:Y:S11]  /*0220*/  FENCE.VIEW.ASYNC.S ;  /* 0x00000000000073c6 */ /* 0x000e360000000000 */
[----:B0-----:R0:W1:Y:S01]  /*0230*/  SYNCS.EXCH.64 URZ, [UR8], UR4 ;  /* 0x00000004083f75b2 */ /* 0x0010620008000100 */
[----:B------:R0:W2:Y:S01]  /*0240*/  SYNCS.EXCH.64 URZ, [UR8+0x28], UR6 ;  /* 0x00002806083f75b2 */ /* 0x0000a20008000100 */
[----:B------:R0:W3:Y:S01]  /*0250*/  SYNCS.EXCH.64 URZ, [UR8+0x8], UR4 ;  /* 0x00000804083f75b2 */ /* 0x0000e20008000100 */
[----:B------:R0:W4:Y:S01]  /*0260*/  SYNCS.EXCH.64 URZ, [UR8+0x30], UR6 ;  /* 0x00003006083f75b2 */ /* 0x0001220008000100 */
[----:B------:R0:W0:Y:S01]  /*0270*/  SYNCS.EXCH.64 URZ, [UR8+0x10], UR4 ;  /* 0x00001004083f75b2 */ /* 0x0000220008000100 */
[----:B------:R0:W0:Y:S01]  /*0280*/  SYNCS.EXCH.64 URZ, [UR8+0x38], UR6 ;  /* 0x00003806083f75b2 */ /* 0x0000220008000100 */
[----:B------:R0:W0:Y:S01]  /*0290*/  SYNCS.EXCH.64 URZ, [UR8+0x18], UR4 ;  /* 0x00001804083f75b2 */ /* 0x0000220008000100 */
[----:B------:R0:W0:Y:S01]  /*02a0*/  SYNCS.EXCH.64 URZ, [UR8+0x40], UR6 ;  /* 0x00004006083f75b2 */ /* 0x0000220008000100 */
[----:B------:R0:W0:Y:S01]  /*02b0*/  SYNCS.EXCH.64 URZ, [UR8+0x20], UR4 ;  /* 0x00002004083f75b2 */ /* 0x0000220008000100 */
[----:B------:R0:W0:Y:S01]  /*02c0*/  SYNCS.EXCH.64 URZ, [UR8+0x48], UR6 ;  /* 0x00004806083f75b2 */ /* 0x0000220008000100 */
[----:B------:R-:W-:Y:S01]  /*02d0*/  NOP ;  /* 0x0000000000007918 */ /* 0x000fe20000000000 */
.L_x_2:
[----:B------:R-:W5:Y:S01]  /*02e0*/  SHFL.IDX PT, R0, R0, RZ, 0x1f ;  /* 0x00001fff00007589 */ /* 0x000f6200000e0000 */
[----:B------:R-:W1:Y:S01]  /*02f0*/  LDC R2, c[0x0][0x65c] ;  /* 0x00019700ff027b82 */ /* 0x000e620000000800 */
[----:B------:R-:W-:Y:S02]  /*0300*/  ELECT P0, URZ, PT ;  /* 0x00000000003f782f */ /* 0x000fe40003800000 */
[----:B------:R-:W-:Y:S01]  /*0310*/  LOP3.LUT R6, R6, 0xfffff7ff, RZ, 0xc0, !PT ;  /* 0xfffff7ff06067812 */ /* 0x000fe200078ec0ff */
[----:B------:R-:W2:Y:S01]  /*0320*/  S2R R3, SR_CTAID.Y ;  /* 0x0000000000037919 */ /* 0x000ea20000002600 */
[----:B0-----:R-:W-:Y:S01]  /*0330*/  UMOV UR4, 0x20 ;  /* 0x0000002000047882 */ /* 0x001fe20000000000 */
[----:B------:R-:W-:Y:S01]  /*0340*/  ISETP.NE.AND P2, PT, R8, RZ, PT ;  /* 0x000000ff0800720c */ /* 0x000fe20003f45270 */
[----:B------:R-:W-:Y:S01]  /*0350*/  NOP ;  /* 0x0000000000007918 */ /* 0x000fe20000000000 */
[----:B------:R-:W0:Y:S01]  /*0360*/  S2R R4, SR_CTAID.X ;  /* 0x0000000000047919 */ /* 0x000e220000002500 */
[----:B------:R-:W-:Y:S01]  /*0370*/  NOP ;  /* 0x0000000000007918 */ /* 0x000fe20000000000 */
[----:B-----5:R-:W-:-:S02]  /*0380*/  ISETP.NE.OR P0, PT, R0, RZ, !P0 ;  /* 0x000000ff0000720c */ /* 0x020fc40004705670 */
[----:B-1----:R-:W-:-:S11]  /*0390*/  ISETP.NE.AND P3, PT, R2, 0x1, PT ;  /* 0x000000010200780c */ /* 0x002fd60003f65270 */
[----:B------:R-:W-:Y:S01]  /*03a0*/  VOTEU.ALL UP0, P0 ;  /* 0x00000000003f7886 */ /* 0x000fe20000000000 */
[----:B------:R-:W-:Y:S01]  /*03b0*/  VOTEU.ALL UP1, P0 ;  /* 0x00000000003f7886 */ /* 0x000fe20000020000 */
[----:B------:R-:W-:Y:S01]  /*03c0*/  @P3 LOP3.LUT R6, R6, 0x800, RZ, 0xfc, !PT ;  /* 0x0000080006063812 */ /* 0x000fe200078efcff */
[----:B------:R-:W0:Y:S01]  /*03d0*/  @P3 LDC R17, c[0x0][0x10] ;  /* 0x00000400ff113b82 */ /* 0x000e220000000800 */
[----:B------:R-:W-:Y:S01]  /*03e0*/  SHF.R.S32.HI R6, RZ, 0x1f, R5 ;  /* 0x0000001fff067819 */ /* 0x000fe20000011405 */
[----:B------:R-:W-:Y:S01]  /*03f0*/  @!UP0 UMOV UR6, 0x400 ;  /* 0x0000040000068882 */ /* 0x000fe20000000000 */
[----:B------:R-:W-:-:S04]  /*0400*/  @!UP0 UIADD3 UR4, -UR4, 0x100000, URZ ;  /* 0x0010000004048890 */ /* 0x000fc8000fffe13f */
[----:B------:R-:W-:Y:S02]  /*0410*/  @!UP0 USHF.L.U32 UR5, UR4, 0xb, URZ ;  /* 0x0000000b04058899 */ /* 0x000fe4000800063f */
[----:B------:R-:W-:Y:S01]  /*0420*/  @!UP0 USHF.L.U32 UR4, UR4, 0x1, URZ ;  /* 0x0000000104048899 */ /* 0x000fe2000800063f */
[----:B------:R-:W-:Y:S01]  /*0430*/  @P3 IMAD.MOV.U32 R7, RZ, RZ, RZ ;  /* 0x000000ffff073224 */ /* 0x000fe200078e00ff */
[----:B------:R-:W-:Y:S01]  /*0440*/  LEA.HI R6, R6, R5, RZ, 0x2 ;  /* 0x0000000506067211 */ /* 0x000fe200078f10ff */
[----:B------:R-:W-:Y:S01]  /*0450*/  @P3 IMAD.MOV.U32 R11, RZ, RZ, RZ ;  /* 0x000000ffff0b3224 */ /* 0x000fe200078e00ff */
[----:B------:R-:W1:Y:S02]  /*0460*/  @!UP0 S2UR UR7, SR_CgaCtaId ;  /* 0x00000000000789c3 */ /* 0x000e640000008800 */
[----:B------:R-:W-:Y:S01]  /*0470*/  LOP3.LUT R0, R6, 0xfffffffc, RZ, 0xc0, !PT ;  /* 0xfffffffc06007812 */ /* 0x000fe200078ec0ff */
[----:B--2---:R-:W-:-:S04]  /*0480*/  @P3 IMAD.MOV.U32 R6, RZ, RZ, R3 ;  /* 0x000000ffff063224 */ /* 0x004fc800078e0003 */
[----:B------:R-:W-:Y:S01]  /*0490*/  IMAD.IADD R0, R5, 0x1, -R0 ;  /* 0x0000000105007824 */ /* 0x000fe200078e0a00 */
[----:B------:R-:W2:Y:S01]  /*04a0*/  @!P3 LDC R9, c[0x0][0xc] ;  /* 0x00000300ff09bb82 */ /* 0x000ea20000000800 */
[----:B------:R-:W-:Y:S02]  /*04b0*/  IMAD.MOV.U32 R5, RZ, RZ, RZ ;  /* 0x000000ffff057224 */ /* 0x000fe400078e00ff */
[----:B0-----:R-:W-:-:S04]  /*04c0*/  @P3 IMAD.WIDE.U32 R16, R4, R17, R6 ;  /* 0x0000001104103225 */ /* 0x001fc800078e0006 */
[----:B------:R-:W-:Y:S01]  /*04d0*/  @P3 IMAD.IADD R17, R17, 0x1, R11 ;  /* 0x0000000111113824 */ /* 0x000fe200078e020b */
[----:B-1----:R-:W-:Y:S01]  /*04e0*/  @!UP0 ULEA UR6, UR7, UR6, 0x18 ;  /* 0x0000000607068291 */ /* 0x002fe2000f8ec03f */
[----:B------:R-:W-:Y:S01]  /*04f0*/  VOTEU.ALL UP0, P0 ;  /* 0x00000000003f7886 */ /* 0x000fe20000000000 */
[----:B------:R-:W-:-:S04]  /*0500*/  ISETP.NE.AND P0, PT, R0, 0x3, PT ;  /* 0x000000030000780c */ /* 0x000fc80003f05270 */
[----:B------:R-:W-:Y:S01]  /*0510*/  ISETP.EQ.OR P0, PT, R0, RZ, !P0 ;  /* 0x000000ff0000720c */ /* 0x000fe20004702670 */
[----:B--2---:R-:W-:-:S03]  /*0520*/  @!P3 IMAD.WIDE.U32 R6, R9, R3, R4 ;  /* 0x000000030906b225 */ /* 0x004fc600078e0004 */
[C---:B------:R-:W-:Y:S01]  /*0530*/  ISETP.EQ.AND P0, PT, R8.reuse, RZ, P0 ;  /* 0x000000ff0800720c */ /* 0x040fe20000702270 */
[----:B------:R-:W-:Y:S01]  /*0540*/  VIADD R8, R8, 0xffffffff ;  /* 0xffffffff08087836 */ /* 0x000fe20000000000 */
[----:B------:R-:W0:Y:S02]  /*0550*/  FENCE.VIEW.ASYNC.S ;  /* 0x00000000000073c6 */ /* 0x000e240000000000 */
[----:B0-----:R0:W3:Y:S01]  /*0560*/  @!UP0 SYNCS.EXCH.64 URZ, [UR6+0x60], UR4 ;  /* 0x00006004063f85b2 */ /* 0x0010e20008000100 */
[----:B------:R-:W-:Y:S01]  /*0570*/  @!P3 IMAD.MOV.U32 R16, RZ, RZ, R6 ;  /* 0x000000ffff10b224 */ /* 0x000fe200078e0006 */
[----:B------:R-:W-:Y:S01]  /*0580*/  SEL R19, RZ, 0x1, !P0 ;  /* 0x00000001ff137807 */ /* 0x000fe20004000000 */
[----:B------:R-:W-:Y:S01]  /*0590*/  @!P3 IMAD.MOV.U32 R17, RZ, RZ, R7 ;  /* 0x000000ffff11b224 */ /* 0x000fe200078e0007 */
[----:B------:R-:W-:-:S04]  /*05a0*/  ISETP.GE.U32.AND P1, PT, R8, 0x2, PT ;  /* 0x000000020800780c */ /* 0x000fc80003f26070 */
[----:B------:R-:W-:Y:S01]  /*05b0*/  SEL R19, R19, 0x2, P1 ;  /* 0x0000000213137807 */ /* 0x000fe20000800000 */
[----:B------:R0:W3:Y:S01]  /*05c0*/  @!UP1 SYNCS.EXCH.64 URZ, [UR6+0x68], UR4 ;  /* 0x00006804063f95b2 */ /* 0x0000e20008000100 */
[----:B------:R-:W-:Y:S01]  /*05d0*/  NOP ;  /* 0x0000000000007918 */ /* 0x000fe20000000000 */
[----:B---34-:R-:W-:Y:S06]  /*05e0*/  BAR.SYNC.DEFER_BLOCKING 0x0 ;  /* 0x0000000000007b1d */ /* 0x018fec0000010000 */
[----:B------:R-:W-:Y:S05]  /*05f0*/  @!P2 BRA `(.L_x_3) ;  /* 0x00000068006ca947 */ /* 0x000fea0003800000 */
[----:B------:R-:W-:-:S13]  /*0600*/  ISETP.GT.U32.AND P0, PT, R8, 0x1, PT ;  /* 0x000000010800780c */ /* 0x000fda0003f04070 */
[----:B0-----:R-:W-:Y:S05]  /*0610*/  @P0 EXIT ;  /* 0x000000000000094d */ /* 0x001fea0003800000 */
[----:B------:R-:W-:Y:S01]  /*0620*/  ULDC.64 UR4, c[0x0][0x650] ;  /* 0x0001940000047ab9 */ /* 0x000fe20000000a00 */
[----:B------:R-:W-:Y:S01]  /*0630*/  PRMT R0, RZ, 0x7610, R0 ;  /* 0x00007610ff007816 */ /* 0x000fe20000000000 */
[----:B------:R-:W-:Y:S01]  /*0640*/  IMAD.MOV.U32 R100, RZ, RZ, -0x1 ;  /* 0xffffffffff647424 */ /* 0x000fe200078e00ff */
[----:B------:R-:W-:Y:S01]  /*0650*/  ISETP.GE.U32.AND P0, PT, R16, UR4, PT ;  /* 0x0000000410007c0c */ /* 0x000fe2000bf06070 */
[----:B------:R-:W-:Y:S02]  /*0660*/  IMAD.MOV.U32 R90, RZ, RZ, -0x1 ;  /* 0xffffffffff5a7424 */ /* 0x000fe400078e00ff */
[----:B------:R-:W-:Y:S01]  /*0670*/  IMAD.MOV.U32 R23, RZ, RZ, -0x1 ;  /* 0xffffffffff177424 */ /* 0x000fe200078e00ff */
[----:B------:R-:W-:-:S13]  /*0680*/  ISETP.GE.U32.AND.EX P0, PT, R17, UR5, PT, P0 ;  /* 0x0000000511007c0c */ /* 0x000fda000bf06100 */
[----:B------:R-:W-:Y:S05]  /*0690*/  @P0 BRA `(.L_x_4) ;  /* 0x0000000400540947 */ /* 0x000fea0003800000 */
[----:B------:R-:W0:Y:S01]  /*06a0*/  LDC.64 R14, c[0x0][0x628] ;  /* 0x00018a00ff0e7b82 */ /* 0x000e220000000a00 */
[----:B------:R-:W-:Y:S02]  /*06b0*/  IMAD.MOV.U32 R6, RZ, RZ, R16 ;  /* 0x000000ffff067224 */ /* 0x000fe400078e0010 */
[----:B------:R-:W-:-:S05]  /*06c0*/  IMAD.MOV.U32 R7, RZ, RZ, R17 ;  /* 0x000000ffff077224 */ /* 0x000fca00078e0011 */
[----:B------:R-:W1:Y:S08]  /*06d0*/  LDC R0, c[0x0][0x630] ;  /* 0x00018c00ff007b82 */ /* 0x000e700000000800 */
[----:B------:R-:W2:Y:S01]  /*06e0*/  LDC.64 R20, c[0x0][0x620] ;  /* 0x00018800ff147b82 */ /* 0x000ea20000000a00 */
[----:B0-----:R-:W-:-:S04]  /*06f0*/  ISETP.NE.U32.AND P0, PT, R14, RZ, PT ;  /* 0x000000ff0e00720c */ /* 0x001fc80003f05070 */
[----:B------:R-:W-:-:S13]  /*0700*/  ISETP.NE.AND.EX P0, PT, R15, RZ, PT, P0 ;  /* 0x000000ff0f00720c */ /* 0x000fda0003f05300 */
[----:B-12---:R-:W-:Y:S05]  /*0710*/  @!P0 BRA `(.L_x_5) ;  /* 0x0000000000288947 */ /* 0x006fea0003800000 */
[----:B------:R-:W0:Y:S02]  /*0720*/  LDC R11, c[0x0][0x634] ;  /* 0x00018d00ff0b7b82 */ /* 0x000e240000000800 */
[----:B0-----:R-:W-:-:S05]  /*0730*/  IADD3 R11, P0, R16, R11, RZ ;  /* 0x0000000b100b7210 */ /* 0x001fca0007f1e0ff */
[----:B------:R-:W-:-:S04]  /*0740*/  IMAD.X R13, RZ, RZ, R17, P0 ;  /* 0x000000ffff0d7224 */ /* 0x000fc800000e0611 */
[----:B------:R-:W-:-:S04]  /*0750*/  IMAD.WIDE.U32 R6, R13, R14, RZ ;  /* 0x0000000e0d067225 */ /* 0x000fc800078e00ff */
[----:B------:R-:W-:-:S04]  /*0760*/  IMAD.WIDE.U32 R8, P0, R11, R15, R6 ;  /* 0x0000000f0b087225 */ /* 0x000fc80007800006 */
[----:B------:R-:W-:-:S04]  /*0770*/  IMAD.WIDE.U32 R6, R11, R14, RZ ;  /* 0x0000000e0b067225 */ /* 0x000fc800078e00ff */
[----:B------:R-:W-:Y:S01]  /*0780*/  IMAD.X R11, RZ, RZ, RZ, P0 ;  /* 0x000000ffff0b7224 */ /* 0x000fe200000e06ff */
[----:B------:R-:W-:Y:S01]  /*0790*/  IADD3 RZ, P0, R7, R8, RZ ;  /* 0x0000000807ff7210 */ /* 0x000fe20007f1e0ff */
[----:B------:R-:W-:-:S04]  /*07a0*/  IMAD.MOV.U32 R10, RZ, RZ, R9 ;  /* 0x000000ffff0a7224 */ /* 0x000fc800078e0009 */
[----:B------:R-:W-:-:S08]  /*07b0*/  IMAD.WIDE.U32.X R6, R13, R15, R10, P0 ;  /* 0x0000000f0d067225 */ /* 0x000fd000000e040a */
.L_x_5:
[-CC-:B------:R-:W-:Y:S01]  /*07c0*/  SHF.R.U64 R23, R6, R0.reuse, R7.reuse ;  /* 0x0000000006177219 */ /* 0x180fe20000001207 */
[----:B------:R-:W0:Y:S01]  /*07d0*/  LDC R10, c[0x0][0x618] ;  /* 0x00018600ff0a7b82 */ /* 0x000e220000000800 */
[----:B------:R-:W-:Y:S01]  /*07e0*/  SHF.R.U32.HI R5, RZ, R0, R7 ;  /* 0x00000000ff057219 */ /* 0x000fe20000011607 */
[----:B------:R-:W-:Y:S01]  /*07f0*/  ULDC UR4, c[0x0][0x150] ;  /* 0x0000540000047ab9 */ /* 0x000fe20000000800 */
[----:B------:R-:W-:Y:S02]  /*0800*/  IADD3 R9, P0, RZ, -R23, RZ ;  /* 0x80000017ff097210 */ /* 0x000fe40007f1e0ff */
[----:B------:R-:W-:-:S03]  /*0810*/  I2FP.F32.U32 R0, R4 ;  /* 0x0000000400007245 */ /* 0x000fc60000201000 */
[----:B------:R-:W1:Y:S01]  /*0820*/  LDC.64 R28, c[0x0][0x640] ;  /* 0x00019000ff1c7b82 */ /* 0x000e620000000a00 */
[----:B------:R-:W-:Y:S02]  /*0830*/  IMAD.X R11, RZ, RZ, ~R5, P0 ;  /* 0x000000ffff0b7224 */ /* 0x000fe400000e0e05 */
[----:B------:R-:W-:Y:S01]  /*0840*/  FMUL R0, R0, UR4 ;  /* 0x0000000400007c20 */ /* 0x000fe20008400000 */
[----:B------:R-:W-:Y:S01]  /*0850*/  IMAD.WIDE.U32 R6, R9, R20, R16 ;  /* 0x0000001409067225 */ /* 0x000fe200078e0010 */
[----:B------:R-:W-:-:S03]  /*0860*/  ULDC UR4, c[0x0][0x154] ;  /* 0x0000550000047ab9 */ /* 0x000fc60000000800 */
[----:B------:R-:W-:Y:S01]  /*0870*/  IMAD R8, R11, R20, RZ ;  /* 0x000000140b087224 */ /* 0x000fe200078e02ff */
[----:B------:R-:W2:Y:S01]  /*0880*/  LDC R5, c[0x0][0x144] ;  /* 0x00005100ff057b82 */ /* 0x000ea20000000800 */
[----:B------:R-:W3:Y:S02]  /*0890*/  F2I.U32.TRUNC.NTZ R0, R0 ;  /* 0x0000000000007305 */ /* 0x000ee4000020f000 */
[----:B------:R-:W-:-:S04]  /*08a0*/  IMAD R9, R9, R21, R8 ;  /* 0x0000001509097224 */ /* 0x000fc800078e0208 */
[----:B------:R-:W-:Y:S01]  /*08b0*/  IMAD.IADD R7, R7, 0x1, R9 ;  /* 0x0000000107077824 */ /* 0x000fe200078e0209 */
[----:B------:R-:W4:Y:S01]  /*08c0*/  LDC R12, c[0x0][0x608] ;  /* 0x00018200ff0c7b82 */ /* 0x000f220000000800 */
[----:B------:R-:W-:-:S03]  /*08d0*/  IMAD.MOV.U32 R9, RZ, RZ, -0x1 ;  /* 0xffffffffff097424 */ /* 0x000fc600078e00ff */
[-CC-:B0-----:R-:W-:Y:S02]  /*08e0*/  SHF.R.U64 R20, R6, R10.reuse, R7.reuse ;  /* 0x0000000a06147219 */ /* 0x181fe40000001207 */
[----:B------:R-:W-:Y:S02]  /*08f0*/  I2FP.F32.U32 R6, R3 ;  /* 0x0000000300067245 */ /* 0x000fe40000201000 */
[----:B------:R-:W0:Y:S01]  /*0900*/  LDC R26, c[0x0][0x658] ;  /* 0x00019600ff1a7b82 */ /* 0x000e220000000800 */
[----:B-1----:R-:W-:Y:S01]  /*0910*/  ISETP.NE.U32.AND P0, PT, R28, RZ, PT ;  /* 0x000000ff1c00720c */ /* 0x002fe20003f05070 */
[----:B---3--:R-:W-:Y:S01]  /*0920*/  IMAD.MOV R8, RZ, RZ, -R0 ;  /* 0x000000ffff087224 */ /* 0x008fe200078e0a00 */
[----:B------:R-:W-:Y:S01]  /*0930*/  SHF.R.U32.HI R7, RZ, R10, R7 ;  /* 0x0000000aff077219 */ /* 0x000fe20000011607 */
[----:B------:R-:W-:Y:S01]  /*0940*/  FMUL R6, R6, UR4 ;  /* 0x0000000406067c20 */ /* 0x000fe20008400000 */
[----:B------:R-:W-:-:S03]  /*0950*/  ISETP.NE.AND.EX P0, PT, R29, RZ, PT, P0 ;  /* 0x000000ff1d00720c */ /* 0x000fc60003f05300 */
[----:B------:R-:W1:Y:S01]  /*0960*/  LDC R14, c[0x0][0x148] ;  /* 0x00005200ff0e7b82 */ /* 0x000e620000000800 */
[----:B--2---:R-:W-:-:S07]  /*0970*/  IMAD R0, R5, R8, R4 ;  /* 0x0000000805007224 */ /* 0x004fce00078e0204 */
[----:B------:R-:W2:Y:S01]  /*0980*/  LDC R24, c[0x0][0x600] ;  /* 0x00018000ff187b82 */ /* 0x000ea20000000800 */
[-CC-:B----4-:R-:W-:Y:S02]  /*0990*/  SHF.R.U64 R30, R20, R12.reuse, R7.reuse ;  /* 0x0000000c141e7219 */ /* 0x190fe40000001207 */
[----:B------:R-:W-:Y:S01]  /*09a0*/  SHF.R.U32.HI R5, RZ, R12, R7 ;  /* 0x0000000cff057219 */ /* 0x000fe20000011607 */
[----:B------:R-:W-:Y:S01]  /*09b0*/  IMAD.MOV.U32 R7, RZ, RZ, 0x1 ;  /* 0x00000001ff077424 */ /* 0x000fe200078e00ff */
[----:B------:R3:W4:Y:S03]  /*09c0*/  F2I.U32.TRUNC.NTZ R12, R6 ;  /* 0x00000006000c7305 */ /* 0x000726000020f000 */
[----:B------:R-:W1:Y:S01]  /*09d0*/  LDC R15, c[0x0][0x648] ;  /* 0x00019200ff0f7b82 */ /* 0x000e620000000800 */
[-C--:B0-----:R-:W-:Y:S02]  /*09e0*/  SHF.L.U32 R4, R9, R26.reuse, RZ ;  /* 0x0000001a09047219 */ /* 0x081fe400000006ff */
[----:B------:R-:W-:-:S02]  /*09f0*/  SHF.R.U64 R32, R30, R26, R5 ;  /* 0x0000001a1e207219 */ /* 0x000fc40000001205 */
[----:B------:R-:W-:Y:S02]  /*0a00*/  LOP3.LUT R11, RZ, R4, RZ, 0x33, !PT ;  /* 0x00000004ff0b7212 */ /* 0x000fe400078e33ff */
[-C--:B------:R-:W-:Y:S01]  /*0a10*/  SHF.R.U32.HI R5, RZ, R26.reuse, R5 ;  /* 0x0000001aff057219 */ /* 0x080fe20000011605 */
[----:B------:R-:W0:Y:S01]  /*0a20*/  LDC R21, c[0x0][0x638] ;  /* 0x00018e00ff157b82 */ /* 0x000e220000000800 */
[----:B------:R-:W-:Y:S01]  /*0a30*/  SHF.L.U32 R10, R7, R26, RZ ;  /* 0x0000001a070a7219 */ /* 0x000fe200000006ff */
[----:B------:R-:W-:-:S06]  /*0a40*/  IMAD.MOV.U32 R4, RZ, RZ, R32 ;  /* 0x000000ffff047224 */ /* 0x000fcc00078e0020 */
[----:B------:R-:W0:Y:S01]  /*0a50*/  LDC R100, c[0x0][0x610] ;  /* 0x00018400ff647b82 */ /* 0x000e220000000800 */
[----:B---34-:R-:W-:Y:S05]  /*0a60*/  @!P0 BRA `(.L_x_6) ;  /* 0x0000000000288947 */ /* 0x018fea0003800000 */
[----:B------:R-:W3:Y:S02]  /*0a70*/  LDC R9, c[0x0][0x64c] ;  /* 0x00019300ff097b82 */ /* 0x000ee40000000800 */
[----:B---3--:R-:W-:-:S05]  /*0a80*/  IADD3 R9, P0, R32, R9, RZ ;  /* 0x0000000920097210 */ /* 0x008fca0007f1e0ff */
        /* <DEDUP_REMOVED lines=8> */
.L_x_6:
[----:B-1----:R-:W-:Y:S01]  /*0b10*/  SHF.R.U64 R4, R4, R15, R5 ;  /* 0x0000000f04047219 */ /* 0x002fe20000001205 */
[----:B--2---:R-:W-:Y:S01]  /*0b20*/  VIADD R5, R24, 0xffffffff ;  /* 0xffffffff18057836 */ /* 0x004fe20000000000 */
[----:B------:R-:W-:Y:S01]  /*0b30*/  LOP3.LUT R11, R30, R11, RZ, 0xc0, !PT ;  /* 0x0000000b1e0b7212 */ /* 0x000fe200078ec0ff */
[----:B------:R-:W-:Y:S02]  /*0b40*/  IMAD.MOV R12, RZ, RZ, -R12 ;  /* 0x000000ffff0c7224 */ /* 0x000fe400078e0a0c */
[----:B------:R-:W-:Y:S01]  /*0b50*/  IMAD.MOV R6, RZ, RZ, -R4 ;  /* 0x000000ffff067224 */ /* 0x000fe200078e0a04 */
[----:B------:R-:W-:Y:S01]  /*0b60*/  LOP3.LUT R5, R20, R5, RZ, 0xc0, !PT ;  /* 0x0000000514057212 */ /* 0x000fe200078ec0ff */
[----:B------:R-:W-:Y:S02]  /*0b70*/  @P3 IMAD R0, R14, R12, R3 ;  /* 0x0000000c0e003224 */ /* 0x000fe400078e0203 */
[----:B------:R-:W-:Y:S02]  /*0b80*/  IMAD R11, R10, R4, R11 ;  /* 0x000000040a0b7224 */ /* 0x000fe400078e020b */
[----:B0-----:R-:W-:-:S02]  /*0b90*/  IMAD R3, R6, R21, R32 ;  /* 0x0000001506037224 */ /* 0x001fc400078e0220 */
[----:B------:R-:W-:Y:S02]  /*0ba0*/  IMAD R100, R11, R100, R0 ;  /* 0x000000640b647224 */ /* 0x000fe400078e0200 */
[----:B------:R-:W-:Y:S02]  /*0bb0*/  IMAD R3, R3, R24, R5 ;  /* 0x0000001803037224 */ /* 0x000fe400078e0205 */
[----:B------:R-:W-:-:S03]  /*0bc0*/  IMAD.MOV.U32 R0, RZ, RZ, 0x1 ;  /* 0x00000001ff007424 */ /* 0x000fc600078e00ff */
[----:B------:R-:W-:Y:S02]  /*0bd0*/  SEL R90, R3, R100, !P3 ;  /* 0x00000064035a7207 */ /* 0x000fe40005800000 */
[----:B------:R-:W-:-:S07]  /*0be0*/  SEL R100, R100, R3, !P3 ;  /* 0x0000000364647207 */ /* 0x000fce0005800000 */
.L_x_4:
[----:B------:R-:W-:-:S08]  /*0bf0*/  NOP ;  /* 0x0000000000007918 */ /* 0x000fd00000000000 */
[----:B------:R-:W0:Y:S02]  /*0c00*/  USETMAXREG.TRY_ALLOC.CTAPOOL UP0, 0xe8 ;  /* 0x000000e8000079c8 */ /* 0x000e240008000600 */
[----:B0-----:R-:W-:-:S13]  /*0c10*/  PLOP3.LUT P0, PT, PT, PT, UP0, 0x80, 0x0 ;  /* 0x000000000000781c */ /* 0x001fda0003f0f008 */
[----:B------:R-:W-:Y:S05]  /*0c20*/  @!P0 BRA `(.L_x_4) ;  /* 0xfffffffc00f08947 */ /* 0x000fea000383ffff */
[----:B------:R-:W-:Y:S01]  /*0c30*/  ULDC.64 UR4, c[0x0][0x598] ;  /* 0x0001660000047ab9 */ /* 0x000fe20000000a00 */
[----:B------:R-:W-:Y:S01]  /*0c40*/  ULDC.64 UR36, c[0x0][0x208] ;  /* 0x0000820000247ab9 */ /* 0x000fe20000000a00 */
[----:B------:R-:W-:-:S04]  /*0c50*/  ISETP.NE.U32.AND P0, PT, RZ, UR4, PT ;  /* 0x00000004ff007c0c */ /* 0x000fc8000bf05070 */
[----:B------:R-:W-:-:S13]  /*0c60*/  ISETP.NE.AND.EX P0, PT, RZ, UR5, PT, P0 ;  /* 0x00000005ff007c0c */ /* 0x000fda000bf05300 */
[----:B------:R-:W-:Y:S05]  /*0c70*/  @!P0 BRA `(.L_x_7) ;  /* 0x00000000001c8947 */ /* 0x000fea0003800000 */
[----:B------:R-:W0:Y:S02]  /*0c80*/  LDC.64 R4, c[0x0][0x598] ;  /* 0x00016600ff047b82 */ /* 0x000e240000000a00 */
[----:B0-----:R-:W2:Y:S02]  /*0c90*/  LDG.E.64 R4, desc[UR36][R4.64] ;  /* 0x0000002404047981 */ /* 0x001ea4000c1e1b00 */
[----:B--2---:R-:W-:-:S04]  /*0ca0*/  ISETP.NE.U32.AND P0, PT, R4, RZ, PT ;  /* 0x000000ff0400720c */ /* 0x004fc80003f05070 */
[----:B------:R-:W-:-:S13]  /*0cb0*/  ISETP.NE.AND.EX P0, PT, R5, RZ, PT, P0 ;  /* 0x000000ff0500720c */ /* 0x000fda0003f05300 */
[----:B------:R-:W-:Y:S05]  /*0cc0*/  @!P0 BRA `(.L_x_7) ;  /* 0x0000000000088947 */ /* 0x000fea0003800000 */
[----:B------:R0:W5:Y:S01]  /*0cd0*/  LD.E R88, desc[UR36][R4.64] ;  /* 0x0000002404587980 */ /* 0x000162000c101900 */
[----:B------:R-:W-:Y:S05]  /*0ce0*/  BRA `(.L_x_8) ;  /* 0x0000000000247947 */ /* 0x000fea0003800000 */
.L_x_7:
[----:B------:R-:W-:Y:S02]  /*0cf0*/  ULDC.64 UR4, c[0x0][0x588] ;  /* 0x0001620000047ab9 */ /* 0x000fe40000000a00 */
[----:B------:R-:W-:-:S04]  /*0d00*/  ISETP.NE.U32.AND P0, PT, RZ, UR4, PT ;  /* 0x00000004ff007c0c */ /* 0x000fc8000bf05070 */
[----:B------:R-:W-:-:S13]  /*0d10*/  ISETP.NE.AND.EX P0, PT, RZ, UR5, PT, P0 ;  /* 0x00000005ff007c0c */ /* 0x000fda000bf05300 */
[----:B------:R-:W-:Y:S05]  /*0d20*/  @!P0 BRA `(.L_x_9) ;  /* 0x00000000000c8947 */ /* 0x000fea0003800000 */
[----:B------:R-:W0:Y:S02]  /*0d30*/  LDC.64 R88, c[0x0][0x588] ;  /* 0x00016200ff587b82 */ /* 0x000e240000000a00 */
[----:B0-----:R1:W5:Y:S01]  /*0d40*/  LDG.E R88, desc[UR36][R88.64] ;  /* 0x0000002458587981 */ /* 0x001362000c1e1900 */
[----:B------:R-:W-:Y:S05]  /*0d50*/  BRA `(.L_x_8) ;  /* 0x0000000000087947 */ /* 0x000fea0003800000 */
.L_x_9:
[----:B------:R-:W-:Y:S02]  /*0d60*/  ULDC UR4, c[0x0][0x580] ;  /* 0x0001600000047ab9 */ /* 0x000fe40000000800 */
[----:B------:R-:W-:-:S07]  /*0d70*/  IMAD.U32 R88, RZ, RZ, UR4 ;  /* 0x00000004ff587e24 */ /* 0x000fce000f8e00ff */
.L_x_8:
[----:B------:R-:W-:Y:S02]  /*0d80*/  ULDC.64 UR4, c[0x0][0x5a0] ;  /* 0x0001680000047ab9 */ /* 0x000fe40000000a00 */
[----:B------:R-:W-:-:S04]  /*0d90*/  ISETP.NE.U32.AND P0, PT, RZ, UR4, PT ;  /* 0x00000004ff007c0c */ /* 0x000fc8000bf05070 */
[----:B------:R-:W-:-:S13]  /*0da0*/  ISETP.NE.AND.EX P0, PT, RZ, UR5, PT, P0 ;  /* 0x00000005ff007c0c */ /* 0x000fda000bf05300 */
[----:B------:R-:W-:Y:S05]  /*0db0*/  @!P0 BRA `(.L_x_10) ;  /* 0x00000000001c8947 */ /* 0x000fea0003800000 */
[----:B0-----:R-:W0:Y:S02]  /*0dc0*/  LDC.64 R4, c[0x0][0x5a0] ;  /* 0x00016800ff047b82 */ /* 0x001e240000000a00 */
[----:B0-----:R-:W2:Y:S02]  /*0dd0*/  LDG.E.64 R4, desc[UR36][R4.64] ;  /* 0x0000002404047981 */ /* 0x001ea4000c1e1b00 */
[----:B--2---:R-:W-:-:S04]  /*0de0*/  ISETP.NE.U32.AND P0, PT, R4, RZ, PT ;  /* 0x000000ff0400720c */ /* 0x004fc80003f05070 */
[----:B------:R-:W-:-:S13]  /*0df0*/  ISETP.NE.AND.EX P0, PT, R5, RZ, PT, P0 ;  /* 0x000000ff0500720c */ /* 0x000fda0003f05300 */
[----:B------:R-:W-:Y:S05]  /*0e00*/  @!P0 BRA `(.L_x_10) ;  /* 0x0000000000088947 */ /* 0x000fea0003800000 */
[----:B-1----:R0:W5:Y:S01]  /*0e10*/  LD.E R89, desc[UR36][R4.64] ;  /* 0x0000002404597980 */ /* 0x002162000c101900 */
[----:B------:R-:W-:Y:S05]  /*0e20*/  BRA `(.L_x_11) ;  /* 0x0000000000247947 */ /* 0x000fea0003800000 */
.L_x_10:
[----:B------:R-:W-:Y:S02]  /*0e30*/  ULDC.64 UR4, c[0x0][0x590] ;  /* 0x0001640000047ab9 */ /* 0x000fe40000000a00 */
[----:B------:R-:W-:-:S04]  /*0e40*/  ISETP.NE.U32.AND P0, PT, RZ, UR4, PT ;  /* 0x00000004ff007c0c */ /* 0x000fc8000bf05070 */
[----:B------:R-:W-:-:S13]  /*0e50*/  ISETP.NE.AND.EX P0, PT, RZ, UR5, PT, P0 ;  /* 0x00000005ff007c0c */ /* 0x000fda000bf05300 */
[----:B------:R-:W-:Y:S05]  /*0e60*/  @!P0 BRA `(.L_x_12) ;  /* 0x00000000000c8947 */ /* 0x000fea0003800000 */
[----:B0-----:R-:W1:Y:S02]  /*0e70*/  LDC.64 R4, c[0x0][0x590] ;  /* 0x00016400ff047b82 */ /* 0x001e640000000a00 */
[----:B-1----:R1:W5:Y:S01]  /*0e80*/  LDG.E R89, desc[UR36][R4.64] ;  /* 0x0000002404597981 */ /* 0x002362000c1e1900 */
[----:B------:R-:W-:Y:S05]  /*0e90*/  BRA `(.L_x_11) ;  /* 0x0000000000087947 */ /* 0x000fea0003800000 */
.L_x_12:
[----:B------:R-:W-:Y:S02]  /*0ea0*/  ULDC UR4, c[0x0][0x584] ;  /* 0x0001610000047ab9 */ /* 0x000fe40000000800 */
[----:B-1----:R-:W-:-:S07]  /*0eb0*/  IMAD.U32 R89, RZ, RZ, UR4 ;  /* 0x00000004ff597e24 */ /* 0x002fce000f8e00ff */
.L_x_11:
[----:B------:R-:W-:-:S13]  /*0ec0*/  LOP3.LUT P0, RZ, R0, 0xff, RZ, 0xc0, !PT ;  /* 0x000000ff00ff7812 */ /* 0x000fda000780c0ff */
[----:B------:R-:W-:Y:S05]  /*0ed0*/  @!P0 EXIT ;  /* 0x000000000000894d */ /* 0x000fea0003800000 */
[----:B------:R-:W-:Y:S01]  /*0ee0*/  ULDC UR4, c[0x0][0x28c] ;  /* 0x0000a30000047ab9 */ /* 0x000fe20000000800 */
[----:B------:R-:W-:Y:S01]  /*0ef0*/  LOP3.LUT R104, R19, 0x1, RZ, 0xfc, !PT ;  /* 0x0000000113687812 */ /* 0x000fe200078efcff */
[----:B------:R-:W-:Y:S01]  /*0f00*/  UIADD3 UR4, UR4, 0x1f, URZ ;  /* 0x0000001f04047890 */ /* 0x000fe2000fffe03f */
[----:B------:R-:W-:Y:S01]  /*0f10*/  UMOV UR38, URZ ;  /* 0x0000003f00267c82 */ /* 0x000fe20008000000 */
[----:B------:R-:W-:Y:S02]  /*0f20*/  UMOV UR39, URZ ;  /* 0x0000003f00277c82 */ /* 0x000fe40008000000 */
[----:B------:R-:W-:-:S04]  /*0f30*/  USHF.R.S32.HI UR5, URZ, 0x1f, UR4 ;  /* 0x0000001f3f057899 */ /* 0x000fc80008011404 */
[----:B------:R-:W-:-:S04]  /*0f40*/  ULEA.HI UR5, UR5, UR4, URZ, 0x5 ;  /* 0x0000000405057291 */ /* 0x000fc8000f8f283f */
[----:B------:R-:W-:-:S12]  /*0f50*/  USHF.R.S32.HI UR40, URZ, 0x5, UR5 ;  /* 0x000000053f287899 */ /* 0x000fd80008011405 */
.L_x_156:
[----:B------:R-:W-:Y:S01]  /*0f60*/  LOP3.LUT R0, R18, 0x80, RZ, 0xc0, !PT ;  /* 0x0000008012007812 */ /* 0x000fe200078ec0ff */
[----:B------:R-:W2:Y:S01]  /*0f70*/  S2UR UR7, SR_CgaCtaId ;  /* 0x00000000000779c3 */ /* 0x000ea20000008800 */
[----:B------:R-:W-:Y:S02]  /*0f80*/  UMOV UR6, 0x400 ;  /* 0x0000040000067882 */ /* 0x000fe40000000000 */
[----:B------:R-:W-:-:S06]  /*0f90*/  SHF.R.U32.HI R0, RZ, 0x7, R0 ;  /* 0x00000007ff007819 */ /* 0x000fcc0000011600 */
[----:B---3--:R-:W3:Y:S01]  /*0fa0*/  SHFL.IDX PT, R0, R0, RZ, 0x1f ;  /* 0x00001fff00007589 */ /* 0x008ee200000e0000 */
[----:B--2---:R-:W-:Y:S01]  /*0fb0*/  ULEA UR42, UR7, UR6, 0x18 ;  /* 0x00000006072a7291 */ /* 0x004fe2000f8ec03f */
[----:B---3--:R-:W-:-:S13]  /*0fc0*/  R2UR UR4, R0 ;  /* 0x00000000000472ca */ /* 0x008fda00000e0000 */
[----:B------:R-:W-:-:S04]  /*0fd0*/  ULEA.HI UR5, UR4, UR4, URZ, 0x1 ;  /* 0x0000000404057291 */ /* 0x000fc8000f8f083f */
[----:B------:R-:W-:-:S04]  /*0fe0*/  ULOP3.LUT UR5, UR5, 0x7fffe, URZ, 0xc0, !UPT ;  /* 0x0007fffe05057892 */ /* 0x000fc8000f8ec03f */
[----:B------:R-:W-:-:S03]  /*0ff0*/  UIADD3 UR5, UR4, -UR5, URZ ;  /* 0x8000000504057290 */ /* 0x000fc6000fffe03f */
[----:B------:R-:W-:Y:S01]  /*1000*/  ULDC UR4, c[0x0][0x28c] ;  /* 0x0000a30000047ab9 */ /* 0x000fe20000000800 */
[----:B------:R-:W-:Y:S01]  /*1010*/  ULEA UR5, UR5, UR42, 0xd ;  /* 0x0000002a05057291 */ /* 0x000fe2000f8e683f */
[----:B------:R-:W-:-:S03]  /*1020*/  ISETP.LT.AND P0, PT, RZ, UR4, PT ;  /* 0x00000004ff007c0c */ /* 0x000fc6000bf01270 */
[----:B------:R-:W-:-:S04]  /*1030*/  UIADD3 UR5, UR5, 0x100, URZ ;  /* 0x0000010005057890 */ /* 0x000fc8000fffe03f */
[----:B------:R-:W-:-:S04]  /*1040*/  USHF.R.U32.HI UR5, URZ, 0x4, UR5 ;  /* 0x000000043f057899 */ /* 0x000fc80008011605 */
[----:B------:R-:W-:Y:S02]  /*1050*/  ULOP3.LUT UR41, UR5, 0x3fff, URZ, 0xc0, !UPT ;  /* 0x00003fff05297892 */ /* 0x000fe4000f8ec03f */
[----:B01--4-:R-:W-:Y:S10]  /*1060*/  @P0 BRA `(.L_x_13) ;  /* 0x0000000000400947 */ /* 0x013ff40003800000 */
[----:B------:R-:W-:Y:S01]  /*1070*/  MOV R0, 0x0 ;  /* 0x0000000000007802 */ /* 0x000fe20000000f00 */
[----:B------:R-:W-:Y:S01]  /*1080*/  ULDC.64 UR4, c[0x4][0x68] ;  /* 0x01001a0000047ab9 */ /* 0x000fe20000000a00 */
[----:B------:R-:W-:Y:S01]  /*1090*/  ULDC.64 UR6, c[0x4][0x8] ;  /* 0x0100020000067ab9 */ /* 0x000fe20000000a00 */
[----:B01----:R-:W-:Y:S01]  /*10a0*/  IMAD.U32 R4, RZ, RZ, UR4 ;  /* 0x00000004ff047e24 */ /* 0x003fe2000f8e00ff */
[----:B------:R0:W1:Y:S01]  /*10b0*/  LDC.64 R14, c[0x4][R0] ;  /* 0x01000000000e7b82 */ /* 0x0000620000000a00 */
[----:B------:R-:W-:Y:S01]  /*10c0*/  IMAD.U32 R5, RZ, RZ, UR5 ;  /* 0x00000005ff057e24 */ /* 0x000fe2000f8e00ff */
[----:B------:R-:W-:Y:S01]  /*10d0*/  ULDC.64 UR4, c[0x4][0x70] ;  /* 0x01001c0000047ab9 */ /* 0x000fe20000000a00 */
[----:B------:R-:W-:Y:S02]  /*10e0*/  IMAD.U32 R10, RZ, RZ, UR6 ;  /* 0x00000006ff0a7e24 */ /* 0x000fe4000f8e00ff */
[----:B------:R-:W-:Y:S02]  /*10f0*/  IMAD.U32 R6, RZ, RZ, UR4 ;  /* 0x00000004ff067e24 */ /* 0x000fe4000f8e00ff */
[----:B------:R-:W-:-:S02]  /*1100*/  IMAD.U32 R7, RZ, RZ, UR5 ;  /* 0x00000005ff077e24 */ /* 0x000fc4000f8e00ff */
[----:B------:R-:W-:Y:S02]  /*1110*/  IMAD.U32 R11, RZ, RZ, UR7 ;  /* 0x00000007ff0b7e24 */ /* 0x000fe4000f8e00ff */
[----:B------:R-:W-:Y:S02]  /*1120*/  IMAD.MOV.U32 R8, RZ, RZ, 0x1e1 ;  /* 0x000001e1ff087424 */ /* 0x000fe400078e00ff */
[----:B------:R-:W-:Y:S02]  /*1130*/  IMAD.MOV.U32 R12, RZ, RZ, 0x1 ;  /* 0x00000001ff0c7424 */ /* 0x000fe400078e00ff */
[----:B0-----:R-:W-:-:S07]  /*1140*/  IMAD.MOV.U32 R13, RZ, RZ, RZ ;  /* 0x000000ffff0d7224 */ /* 0x001fce00078e00ff */
[----:B------:R-:W-:-:S07]  /*1150*/  LEPC R20, `(.L_x_13) ;  /* 0x000000001014794e */ /* 0x000fce0000000000 */
[----:B-1---5:R-:W-:Y:S05]  /*1160*/  CALL.ABS.NOINC R14 ;  /* 0x000000000e007343 */ /* 0x022fea0003c00000 */
.L_x_13:
[----:B------:R-:W-:-:S13]  /*1170*/  ISETP.NE.AND P0, PT, R104, 0x3, PT ;  /* 0x000000036800780c */ /* 0x000fda0003f05270 */
[----:B------:R-:W-:Y:S05]  /*1180*/  @!P0 BRA `(.L_x_14) ;  /* 0x0000000000048947 */ /* 0x000fea0003800000 */
[----:B------:R-:W-:Y:S01]  /*1190*/  BPT.TRAP 0x1 ;  /* 0x000000040000795c */ /* 0x000fe20000300000 */
.L_x_14:
[----:B------:R-:W-:Y:S02]  /*11a0*/  IMAD.U32 R3, RZ, RZ, UR39 ;  /* 0x00000027ff037e24 */ /* 0x000fe4000f8e00ff */
[----:B------:R-:W-:-:S03]  /*11b0*/  IMAD.U32 R0, RZ, RZ, UR38 ;  /* 0x00000026ff007e24 */ /* 0x000fc6000f8e00ff */
[----:B------:R-:W-:Y:S02]  /*11c0*/  LEA R3, R3, UR42, 0x3 ;  /* 0x0000002a03037c11 */ /* 0x000fe4000f8e18ff */
[----:B------:R-:W-:-:S04]  /*11d0*/  SHF.L.U32 R0, R0, 0x1f, RZ ;  /* 0x0000001f00007819 */ /* 0x000fc800000006ff */
[----:B------:R2:W3:Y:S01]  /*11e0*/  SYNCS.PHASECHK.TRANS64.TRYWAIT P1, [R3+URZ], R0 ;  /* 0x00000000030075a7 */ /* 0x0004e2000802017f */
[----:B------:R-:W-:Y:S05]  /*11f0*/  @!P0 BRA `(.L_x_15) ;  /* 0x0000000000048947 */ /* 0x000fea0003800000 */
[----:B------:R-:W-:Y:S01]  /*1200*/  BPT.TRAP 0x1 ;  /* 0x000000040000795c */ /* 0x000fe20000300000 */
.L_x_15:
[----:B---3--:R-:W-:Y:S05]  /*1210*/  @P1 BRA `(.L_x_16) ;  /* 0x0000000000081947 */ /* 0x008fea0003800000 */
[----:B------:R-:W3:Y:S02]  /*1220*/  SYNCS.PHASECHK.TRANS64.TRYWAIT P1, [R3+URZ], R0 ;  /* 0x00000000030075a7 */ /* 0x000ee4000802017f */
[----:B---3--:R-:W-:Y:S05]  /*1230*/  @!P1 BRA `(.L_x_17) ;  /* 0x00000074000c9947 */ /* 0x008fea0003800000 */
.L_x_16:
[----:B------:R-:W-:-:S04]  /*1240*/  UISETP.LT.AND UP0, UPT, UR40, 0x1, UPT ;  /* 0x000000012800788c */ /* 0x000fc8000bf01270 */
[----:B------:R-:W-:-:S04]  /*1250*/  USEL UR4, UR40, 0x1, UP0 ;  /* 0x0000000128047887 */ /* 0x000fc80008000000 */
[----:B------:R-:W-:-:S06]  /*1260*/  UIADD3 UR4, UR40, -UR4, URZ ;  /* 0x8000000428047290 */ /* 0x000fcc000fffe03f */
[----:B--23--:R-:W-:Y:S01]  /*1270*/  IMAD.U32 R0, RZ, RZ, UR4 ;  /* 0x00000004ff007e24 */ /* 0x00cfe2000f8e00ff */
[----:B------:R-:W-:Y:S05]  /*1280*/  WARPSYNC.ALL ;  /* 0x0000000000007948 */ /* 0x000fea0003800000 */
[----:B------:R-:W-:Y:S01]  /*1290*/  ISETP.GE.AND P1, PT, R0, 0x1, PT ;  /* 0x000000010000780c */ /* 0x000fe20003f26270 */
[----:B------:R-:W-:Y:S01]  /*12a0*/  UIADD3 UR4, UR42, 0x28100, URZ ;  /* 0x000281002a047890 */ /* 0x000fe2000fffe03f */
[----:B------:R-:W-:Y:S01]  /*12b0*/  WARPGROUP.ARRIVE ;  /* 0x00000000000079c5 */ /* 0x000fe20000000000 */
[----:B------:R-:W-:Y:S01]  /*12c0*/  UMOV UR9, 0x40000040 ;  /* 0x4000004000097882 */ /* 0x000fe20000000000 */
[----:B------:R-:W-:Y:S01]  /*12d0*/  UMOV UR11, 0x40000040 ;  /* 0x40000040000b7882 */ /* 0x000fe20000000000 */
[----:B------:R-:W-:-:S04]  /*12e0*/  USHF.R.U32.HI UR4, URZ, 0x4, UR4 ;  /* 0x000000043f047899 */ /* 0x000fc80008011604 */
[----:B------:R-:W-:Y:S02]  /*12f0*/  ULOP3.LUT UR5, UR4, 0x3fff, URZ, 0xc0, !UPT ;  /* 0x00003fff04057892 */ /* 0x000fe4000f8ec03f */
[----:B------:R-:W-:Y:S02]  /*1300*/  ULOP3.LUT UR4, UR41, 0x10000, URZ, 0xfc, !UPT ;  /* 0x0001000029047892 */ /* 0x000fe4000f8efc3f */
[----:B------:R-:W-:Y:S02]  /*1310*/  ULOP3.LUT UR5, UR5, 0x10000, URZ, 0xfc, !UPT ;  /* 0x0001000005057892 */ /* 0x000fe4000f8efc3f */
[----:B------:R-:W-:Y:S02]  /*1320*/  ULEA UR7, UR39, UR4, 0xb ;  /* 0x0000000427077291 */ /* 0x000fe4000f8e583f */
[----:B------:R-:W-:Y:S02]  /*1330*/  ULEA UR6, UR39, UR5, 0x9 ;  /* 0x0000000527067291 */ /* 0x000fe4000f8e483f */
[----:B------:R-:W-:-:S03]  /*1340*/  UIADD3 UR12, UR7, 0x400, URZ ;  /* 0x00000400070c7890 */ /* 0x000fc6000fffe03f */
[----:B------:R-:W-:Y:S02]  /*1350*/  UMOV UR8, UR7 ;  /* 0x0000000700087c82 */ /* 0x000fe40008000000 */
[----:B------:R-:W-:Y:S02]  /*1360*/  UMOV UR10, UR6 ;  /* 0x00000006000a7c82 */ /* 0x000fe40008000000 */
[----:B------:R-:W-:Y:S01]  /*1370*/  HGMMA.64x64x8.F32.TF32 R56, gdesc[UR8], RZ, !UPT, gsb0 ;  /* 0x04e00000083879f0 */ /* 0x000fe2000c0028ff */
[----:B------:R-:W-:Y:S01]  /*1380*/  UMOV UR8, UR12 ;  /* 0x0000000c00087c82 */ /* 0x000fe20008000000 */
[----:B------:R-:W-:Y:S01]  /*1390*/  UMOV UR9, 0x40000040 ;  /* 0x4000004000097882 */ /* 0x000fe20000000000 */
[----:B------:R-:W-:Y:S01]  /*13a0*/  UIADD3 UR12, UR7, 0x402, URZ ;  /* 0x00000402070c7890 */ /* 0x000fe2000fffe03f */
[----:B------:R-:W-:Y:S02]  /*13b0*/  WARPGROUP.DEPBAR.LE gsb0, 0x0 ;  /* 0x00008000000079c5 */ /* 0x000fe40000010000 */
[----:B------:R-:W-:-:S06]  /*13c0*/  WARPGROUP.ARRIVE ;  /* 0x00000000000079c5 */ /* 0x000fcc0000000000 */
[----:B------:R-:W-:Y:S01]  /*13d0*/  HGMMA.64x64x8.F32.TF32 R24, gdesc[UR8], RZ, !UPT, gsb0 ;  /* 0x04e00000081879f0 */ /* 0x000fe2000c0028ff */
[----:B------:R-:W-:Y:S02]  /*13e0*/  UIADD3 UR8, UR7, 0x2, URZ ;  /* 0x0000000207087890 */ /* 0x000fe4000fffe03f */
[----:B------:R-:W-:Y:S01]  /*13f0*/  UIADD3 UR10, UR6, 0x2, URZ ;  /* 0x00000002060a7890 */ /* 0x000fe2000fffe03f */
[----:B------:R-:W-:Y:S01]  /*1400*/  UMOV UR9, 0x40000040 ;  /* 0x4000004000097882 */ /* 0x000fe20000000000 */
[----:B------:R-:W-:Y:S01]  /*1410*/  UMOV UR11, 0x40000040 ;  /* 0x40000040000b7882 */ /* 0x000fe20000000000 */
[----:B------:R-:W-:Y:S02]  /*1420*/  WARPGROUP.DEPBAR.LE gsb0, 0x0 ;  /* 0x00008000000079c5 */ /* 0x000fe40000010000 */
[----:B------:R-:W-:-:S06]  /*1430*/  WARPGROUP.ARRIVE ;  /* 0x00000000000079c5 */ /* 0x000fcc0000000000 */
[----:B------:R-:W-:Y:S01]  /*1440*/  HGMMA.64x64x8.F32.TF32 R56, gdesc[UR8], R56, gsb0 ;  /* 0x04e00000083879f0 */ /* 0x000fe20008002838 */
[----:B------:R-:W-:Y:S01]  /*1450*/  UMOV UR8, UR12 ;  /* 0x0000000c00087c82 */ /* 0x000fe20008000000 */
[----:B------:R-:W-:Y:S01]  /*1460*/  UMOV UR9, 0x40000040 ;  /* 0x4000004000097882 */ /* 0x000fe20000000000 */
[----:B------:R-:W-:Y:S01]  /*1470*/  UIADD3 UR12, UR7, 0x404, URZ ;  /* 0x00000404070c7890 */ /* 0x000fe2000fffe03f */
[----:B------:R-:W-:Y:S02]  /*1480*/  WARPGROUP.DEPBAR.LE gsb0, 0x0 ;  /* 0x00008000000079c5 */ /* 0x000fe40000010000 */
[----:B------:R-:W-:-:S06]  /*1490*/  WARPGROUP.ARRIVE ;  /* 0x00000000000079c5 */ /* 0x000fcc0000000000 */
[----:B------:R-:W-:Y:S01]  /*14a0*/  HGMMA.64x64x8.F32.TF32 R24, gdesc[UR8], R24, gsb0 ;  /* 0x04e00000081879f0 */ /* 0x000fe20008002818 */
        /* <DEDUP_REMOVED lines=9> */
[----:B------:R-:W-:Y:S02]  /*1540*/  WARPGROUP.DEPBAR.LE gsb0, 0x0 ;  /* 0x00008000000079c5 */ /* 0x000fe40000010000 */
[----:B------:R-:W-:-:S06]  /*1550*/  WARPGROUP.ARRIVE ;  /* 0x00000000000079c5 */ /* 0x000fcc0000000000 */
[----:B------:R-:W-:Y:S01]  /*1560*/  HGMMA.64x64x8.F32.TF32 R24, gdesc[UR8], R24, gsb0 ;  /* 0x04e00000081879f0 */ /* 0x000fe20008002818 */
[----:B------:R-:W-:Y:S02]  /*1570*/  UIADD3 UR8, UR7, 0x6, URZ ;  /* 0x0000000607087890 */ /* 0x000fe4000fffe03f */
[----:B------:R-:W-:Y:S01]  /*1580*/  UIADD3 UR10, UR6, 0x6, URZ ;  /* 0x00000006060a7890 */ /* 0x000fe2000fffe03f */
[----:B------:R-:W-:Y:S01]  /*1590*/  UMOV UR9, 0x40000040 ;  /* 0x4000004000097882 */ /* 0x000fe20000000000 */
[----:B------:R-:W-:Y:S01]  /*15a0*/  UMOV UR11, 0x40000040 ;  /* 0x40000040000b7882 */ /* 0x000fe20000000000 */
[----:B------:R-:W-:Y:S01]  /*15b0*/  UIADD3 UR7, UR7, 0x406, URZ ;  /* 0x0000040607077890 */ /* 0x000fe2000fffe03f */
[----:B------:R-:W-:Y:S02]  /*15c0*/  WARPGROUP.DEPBAR.LE gsb0, 0x0 ;  /* 0x00008000000079c5 */ /* 0x000fe40000010000 */
[----:B------:R-:W-:-:S06]  /*15d0*/  WARPGROUP.ARRIVE ;  /* 0x00000000000079c5 */ /* 0x000fcc0000000000 */
[----:B------:R-:W-:Y:S01]  /*15e0*/  HGMMA.64x64x8.F32.TF32 R56, gdesc[UR8], R56, gsb0 ;  /* 0x04e00000083879f0 */ /* 0x000fe20008002838 */
[----:B------:R-:W-:Y:S01]  /*15f0*/  UMOV UR8, UR7 ;  /* 0x0000000700087c82 */ /* 0x000fe20008000000 */
[----:B------:R-:W-:Y:S01]  /*1600*/  UMOV UR9, 0x40000040 ;  /* 0x4000004000097882 */ /* 0x000fe20000000000 */
[----:B------:R-:W-:Y:S02]  /*1610*/  WARPGROUP.DEPBAR.LE gsb0, 0x0 ;  /* 0x00008000000079c5 */ /* 0x000fe40000010000 */
[----:B------:R-:W-:-:S06]  /*1620*/  WARPGROUP.ARRIVE ;  /* 0x00000000000079c5 */ /* 0x000fcc0000000000 */
[----:B------:R-:W-:Y:S03]  /*1630*/  HGMMA.64x64x8.F32.TF32 R24, gdesc[UR8], R24, gsb0 ;  /* 0x04e00000081879f0 */ /* 0x000fe60008002818 */
[----:B------:R-:W-:Y:S02]  /*1640*/  WARPGROUP.DEPBAR.LE gsb0, 0x0 ;  /* 0x00008000000079c5 */ /* 0x000fe40000010000 */
[----:B------:R-:W-:Y:S05]  /*1650*/  @!P1 BRA `(.L_x_18) ;  /* 0x0000000400789947 */ /* 0x000fea0003800000 */
[----:B------:R-:W-:-:S04]  /*1660*/  UIADD3 UR6, UR39, 0x1, URZ ;  /* 0x0000000127067890 */ /* 0x000fc8000fffe03f */
[----:B------:R-:W-:-:S04]  /*1670*/  UISETP.NE.AND UP0, UPT, UR6, 0x5, UPT ;  /* 0x000000050600788c */ /* 0x000fc8000bf05270 */
[----:B------:R-:W-:Y:S02]  /*1680*/  USEL UR7, URZ, 0x1, UP0 ;  /* 0x000000013f077887 */ /* 0x000fe40008000000 */
[----:B------:R-:W-:Y:S02]  /*1690*/  USEL UR6, UR6, URZ, UP0 ;  /* 0x0000003f06067287 */ /* 0x000fe40008000000 */
[----:B------:R-:W-:-:S06]  /*16a0*/  ULOP3.LUT UR7, UR38, UR7, URZ, 0x3c, !UPT ;  /* 0x0000000726077292 */ /* 0x000fcc000f8e3c3f */
[----:B01----:R-:W-:Y:S01]  /*16b0*/  IMAD.U32 R5, RZ, RZ, UR7 ;  /* 0x00000007ff057e24 */ /* 0x003fe2000f8e00ff */
[----:B------:R-:W-:-:S06]  /*16c0*/  UMOV UR7, UR39 ;  /* 0x0000002700077c82 */ /* 0x000fcc0008000000 */
.L_x_25:
[----:B01----:R-:W-:Y:S05]  /*16d0*/  @!P0 BRA `(.L_x_19) ;  /* 0x0000000000048947 */ /* 0x003fea0003800000 */
[----:B------:R-:W-:Y:S01]  /*16e0*/  BPT.TRAP 0x1 ;  /* 0x000000040000795c */ /* 0x000fe20000300000 */
.L_x_19:
[----:B------:R-:W0:Y:S01]  /*16f0*/  S2UR UR9, SR_CgaCtaId ;  /* 0x00000000000979c3 */ /* 0x000e220000008800 */
[----:B------:R-:W-:Y:S01]  /*1700*/  UMOV UR8, 0x400 ;  /* 0x0000040000087882 */ /* 0x000fe20000000000 */
[----:B------:R-:W-:Y:S01]  /*1710*/  SHF.L.U32 R3, R5, 0x1f, RZ ;  /* 0x0000001f05037819 */ /* 0x000fe200000006ff */
[----:B0-----:R-:W-:-:S04]  /*1720*/  ULEA UR15, UR9, UR8, 0x18 ;  /* 0x00000008090f7291 */ /* 0x001fc8000f8ec03f */
[----:B------:R-:W-:-:S09]  /*1730*/  ULEA UR8, UR6, UR15, 0x3 ;  /* 0x0000000f06087291 */ /* 0x000fd2000f8e183f */
[----:B------:R0:W1:Y:S01]  /*1740*/  SYNCS.PHASECHK.TRANS64.TRYWAIT P1, [UR8], R3 ;  /* 0x00000003ff0075a7 */ /* 0x0000620008020148 */
[----:B------:R-:W-:Y:S05]  /*1750*/  @!P0 BRA `(.L_x_20) ;  /* 0x0000000000048947 */ /* 0x000fea0003800000 */
[----:B------:R-:W-:Y:S01]  /*1760*/  BPT.TRAP 0x1 ;  /* 0x000000040000795c */ /* 0x000fe20000300000 */
.L_x_20:
[----:B-1----:R-:W-:Y:S05]  /*1770*/  @P1 BRA `(.L_x_21) ;  /* 0x0000000000081947 */ /* 0x002fea0003800000 */
[----:B------:R-:W1:Y:S02]  /*1780*/  SYNCS.PHASECHK.TRANS64.TRYWAIT P1, [UR8], R3 ;  /* 0x00000003ff0075a7 */ /* 0x000e640008020148 */
[----:B-1----:R-:W-:Y:S05]  /*1790*/  @!P1 BRA `(.L_x_22) ;  /* 0x0000006c00c89947 */ /* 0x002fea0003800000 */
.L_x_21:
[----:B------:R-:W-:Y:S01]  /*17a0*/  ULEA UR12, UR6, UR5, 0x9 ;  /* 0x00000005060c7291 */ /* 0x000fe2000f8e483f */
[----:B------:R-:W-:Y:S01]  /*17b0*/  WARPGROUP.ARRIVE ;  /* 0x00000000000079c5 */ /* 0x000fe20000000000 */
[----:B------:R-:W-:Y:S01]  /*17c0*/  ULEA UR13, UR6, UR4, 0xb ;  /* 0x00000004060d7291 */ /* 0x000fe2000f8e583f */
[----:B------:R-:W-:Y:S01]  /*17d0*/  UMOV UR11, 0x40000040 ;  /* 0x40000040000b7882 */ /* 0x000fe20000000000 */
[----:B------:R-:W-:Y:S02]  /*17e0*/  UMOV UR9, 0x40000040 ;  /* 0x4000004000097882 */ /* 0x000fe40000000000 */
[----:B------:R-:W-:Y:S01]  /*17f0*/  UIADD3 UR14, UR13, 0x400, URZ ;  /* 0x000004000d0e7890 */ /* 0x000fe2000fffe03f */
[----:B------:R-:W-:Y:S02]  /*1800*/  UMOV UR10, UR12 ;  /* 0x0000000c000a7c82 */ /* 0x000fe40008000000 */
[----:B------:R-:W-:Y:S02]  /*1810*/  UMOV UR8, UR13 ;  /* 0x0000000d00087c82 */ /* 0x000fe40008000000 */
[----:B------:R-:W-:Y:S01]  /*1820*/  HGMMA.64x64x8.F32.TF32 R56, gdesc[UR8], R56, gsb0 ;  /* 0x04e00000083879f0 */ /* 0x000fe20008002838 */
[----:B------:R-:W-:Y:S01]  /*1830*/  UMOV UR9, 0x40000040 ;  /* 0x4000004000097882 */ /* 0x000fe20000000000 */
[----:B------:R-:W-:Y:S01]  /*1840*/  UMOV UR8, UR14 ;  /* 0x0000000e00087c82 */ /* 0x000fe20008000000 */
[----:B------:R-:W-:Y:S01]  /*1850*/  UIADD3 UR14, UR13, 0x402, URZ ;  /* 0x000004020d0e7890 */ /* 0x000fe2000fffe03f */
[----:B------:R-:W-:-:S02]  /*1860*/  WARPGROUP.DEPBAR.LE gsb0, 0x0 ;  /* 0x00008000000079c5 */ /* 0x000fc40000010000 */
        /* <DEDUP_REMOVED lines=42> */
[----:B------:R-:W-:Y:S01]  /*1b10*/  BPT.TRAP 0x1 ;  /* 0x000000040000795c */ /* 0x000fe20000300000 */
.L_x_23:
[----:B------:R-:W-:Y:S01]  /*1b20*/  ULEA UR8, UR7, UR15, 0x3 ;  /* 0x0000000f07087291 */ /* 0x000fe2000f8e183f */
[----:B------:R-:W-:-:S03]  /*1b30*/  ISETP.GT.U32.AND P1, PT, R19, 0x1, PT ;  /* 0x000000011300780c */ /* 0x000fc60003f24070 */
[----:B------:R-:W-:-:S04]  /*1b40*/  UIADD3 UR8, UR8, 0x28, URZ ;  /* 0x0000002808087890 */ /* 0x000fc8000fffe03f */
[----:B------:R-:W-:-:S09]  /*1b50*/  UPRMT UR8, URZ, 0x654, UR8 ;  /* 0x000006543f087896 */ /* 0x000fd20008000008 */
[----:B------:R-:W-:Y:S01]  /*1b60*/  SYNCS.ARRIVE.TRANS64.RED.A1T0 RZ, [UR8], RZ ;  /* 0x000000ffffff79a7 */ /* 0x000fe20008100408 */
[----:B------:R-:W-:Y:S05]  /*1b70*/  @P1 BRA `(.L_x_24) ;  /* 0x0000000000041947 */ /* 0x000fea0003800000 */
[----:B------:R-:W-:Y:S01]  /*1b80*/  BPT.TRAP 0x1 ;  /* 0x000000040000795c */ /* 0x000fe20000300000 */
.L_x_24:
[----:B------:R-:W-:Y:S01]  /*1b90*/  UIADD3 UR6, UR6, 0x1, URZ ;  /* 0x0000000106067890 */ /* 0x000fe2000fffe03f */
[C---:B------:R-:W-:Y:S01]  /*1ba0*/  ISETP.GT.AND P1, PT, R0.reuse, 0x1, PT ;  /* 0x000000010000780c */ /* 0x040fe20003f24270 */
[----:B------:R-:W-:Y:S01]  /*1bb0*/  UIADD3 UR7, UR7, 0x1, URZ ;  /* 0x0000000107077890 */ /* 0x000fe2000fffe03f */
[----:B------:R-:W-:Y:S01]  /*1bc0*/  VIADD R0, R0, 0xffffffff ;  /* 0xffffffff00007836 */ /* 0x000fe20000000000 */
[----:B------:R-:W-:Y:S02]  /*1bd0*/  UISETP.NE.AND UP0, UPT, UR6, 0x5, UPT ;  /* 0x000000050600788c */ /* 0x000fe4000bf05270 */
[----:B------:R-:W-:Y:S02]  /*1be0*/  UISETP.NE.AND UP1, UPT, UR7, 0x5, UPT ;  /* 0x000000050700788c */ /* 0x000fe4000bf25270 */
[----:B------:R-:W-:Y:S02]  /*1bf0*/  USEL UR8, URZ, 0x1, UP0 ;  /* 0x000000013f087887 */ /* 0x000fe40008000000 */
[----:B------:R-:W-:-:S02]  /*1c00*/  USEL UR6, UR6, URZ, UP0 ;  /* 0x0000003f06067287 */ /* 0x000fc40008000000 */
[----:B------:R-:W-:Y:S02]  /*1c10*/  USEL UR7, UR7, URZ, UP1 ;  /* 0x0000003f07077287 */ /* 0x000fe40008800000 */
[----:B------:R-:W-:Y:S01]  /*1c20*/  LOP3.LUT R5, R5, UR8, RZ, 0x3c, !PT ;  /* 0x0000000805057c12 */ /* 0x000fe2000f8e3cff */
[----:B------:R-:W-:Y:S09]  /*1c30*/  @P1 BRA `(.L_x_25) ;  /* 0xfffffff800a41947 */ /* 0x000ff2000383ffff */
.L_x_18:
[----:B------:R-:W2:Y:S02]  /*1c40*/  LDC R0, c[0x0][0x28c] ;  /* 0x0000a300ff007b82 */ /* 0x000ea40000000800 */
[----:B--2---:R-:W-:-:S13]  /*1c50*/  ISETP.GE.AND P1, PT, R0, 0x1, PT ;  /* 0x000000010000780c */ /* 0x004fda0003f26270 */
[----:B------:R-:W-:Y:S05]  /*1c60*/  @!P1 BRA `(.L_x_26) ;  /* 0x0000000000489947 */ /* 0x000fea0003800000 */
[----:B------:R-:W-:Y:S05]  /*1c70*/  @!P0 BRA `(.L_x_27) ;  /* 0x0000000000048947 */ /* 0x000fea0003800000 */
[----:B------:R-:W-:Y:S01]  /*1c80*/  BPT.TRAP 0x1 ;  /* 0x000000040000795c */ /* 0x000fe20000300000 */
.L_x_27:
[----:B------:R-:W2:Y:S01]  /*1c90*/  S2UR UR7, SR_CgaCtaId ;  /* 0x00000000000779c3 */ /* 0x000ea20000008800 */
[----:B------:R-:W-:Y:S01]  /*1ca0*/  UISETP.LT.AND UP0, UPT, UR40, 0x1, UPT ;  /* 0x000000012800788c */ /* 0x000fe2000bf01270 */
[----:B------:R-:W-:-:S03]  /*1cb0*/  ISETP.GT.U32.AND P0, PT, R19, 0x1, PT ;  /* 0x000000011300780c */ /* 0x000fc60003f04070 */
[----:B------:R-:W-:-:S04]  /*1cc0*/  USEL UR6, UR40, 0x1, UP0 ;  /* 0x0000000128067887 */ /* 0x000fc80008000000 */
[----:B------:R-:W-:-:S04]  /*1cd0*/  UIADD3 UR6, UR39, UR40, -UR6 ;  /* 0x0000002827067290 */ /* 0x000fc8000fffe806 */
[----:B------:R-:W-:-:S04]  /*1ce0*/  UIMAD.WIDE.U32 UR4, UR6, -0x33333333, URZ ;  /* 0xcccccccd060478a5 */ /* 0x000fc8000f8e003f */
[----:B------:R-:W-:-:S03]  /*1cf0*/  USHF.R.U32.HI UR4, URZ, 0x2, UR5 ;  /* 0x000000023f047899 */ /* 0x000fc60008011605 */
[----:B------:R-:W-:Y:S01]  /*1d00*/  UMOV UR5, 0x400 ;  /* 0x0000040000057882 */ /* 0x000fe20000000000 */
[----:B------:R-:W-:Y:S02]  /*1d10*/  UIMAD UR6, UR4, -0x5, UR6 ;  /* 0xfffffffb040678a4 */ /* 0x000fe4000f8e0206 */
[----:B--2---:R-:W-:-:S04]  /*1d20*/  ULEA UR5, UR7, UR5, 0x18 ;  /* 0x0000000507057291 */ /* 0x004fc8000f8ec03f */
[----:B------:R-:W-:-:S04]  /*1d30*/  ULEA UR6, UR6, UR5, 0x3 ;  /* 0x0000000506067291 */ /* 0x000fc8000f8e183f */
[----:B------:R-:W-:-:S04]  /*1d40*/  UIADD3 UR6, UR6, 0x28, URZ ;  /* 0x0000002806067890 */ /* 0x000fc8000fffe03f */
[----:B------:R-:W-:-:S09]  /*1d50*/  UPRMT UR6, URZ, 0x654, UR6 ;  /* 0x000006543f067896 */ /* 0x000fd20008000006 */
[----:B------:R-:W-:Y:S01]  /*1d60*/  SYNCS.ARRIVE.TRANS64.RED.A1T0 RZ, [UR6], RZ ;  /* 0x000000ffffff79a7 */ /* 0x000fe20008100406 */
[----:B------:R-:W-:Y:S05]  /*1d70*/  @P0 BRA `(.L_x_26) ;  /* 0x0000000000040947 */ /* 0x000fea0003800000 */
[----:B------:R-:W-:Y:S01]  /*1d80*/  BPT.TRAP 0x1 ;  /* 0x000000040000795c */ /* 0x000fe20000300000 */
.L_x_26:
[----:B------:R-:W2:Y:S01]  /*1d90*/  LDC R6, c[0x0][0x288] ;  /* 0x0000a200ff067b82 */ /* 0x000ea20000000800 */
[----:B------:R-:W-:Y:S01]  /*1da0*/  LOP3.LUT R0, R22, 0x1, RZ, 0xc0, !PT ;  /* 0x0000000116007812 */ /* 0x000fe200078ec0ff */
[----:B------:R-:W-:Y:S01]  /*1db0*/  IMAD.SHL.U32 R11, R90, 0x40, RZ ;  /* 0x000000405a0b7824 */ /* 0x000fe200078e00ff */
[----:B01----:R-:W-:Y:S01]  /*1dc0*/  SHF.R.U32.HI R3, RZ, 0x2, R18 ;  /* 0x00000002ff037819 */ /* 0x003fe20000011612 */
[----:B------:R-:W-:Y:S01]  /*1dd0*/  UIADD3 UR39, UR40, UR39, URZ ;  /* 0x0000002728277290 */ /* 0x000fe2000fffe03f */
[----:B------:R-:W-:Y:S01]  /*1de0*/  LOP3.LUT R4, R18, 0x60, RZ, 0xc0, !PT ;  /* 0x0000006012047812 */ /* 0x000fe200078ec0ff */
[----:B------:R-:W-:Y:S01]  /*1df0*/  IMAD.SHL.U32 R8, R0, 0x40, RZ ;  /* 0x0000004000087824 */ /* 0x000fe200078e00ff */
[----:B------:R-:W-:Y:S01]  /*1e00*/  LOP3.LUT R5, R18, 0x3, RZ, 0xc0, !PT ;  /* 0x0000000312057812 */ /* 0x000fe200078ec0ff */
[----:B------:R-:W-:Y:S01]  /*1e10*/  UISETP.GT.U32.AND UP0, UPT, UR39, 0x4, UPT ;  /* 0x000000042700788c */ /* 0x000fe2000bf04070 */
[----:B------:R-:W-:Y:S01]  /*1e20*/  LOP3.LUT R3, R3, 0x7, RZ, 0xc0, !PT ;  /* 0x0000000703037812 */ /* 0x000fe200078ec0ff */
[----:B------:R-:W-:Y:S01]  /*1e30*/  ULDC UR7, c[0x0][0x284] ;  /* 0x0000a10000077ab9 */ /* 0x000fe20000000800 */
[----:B------:R-:W-:Y:S01]  /*1e40*/  SHF.R.U32.HI R4, RZ, 0x1, R4 ;  /* 0x00000001ff047819 */ /* 0x000fe20000011604 */
[----:B------:R-:W-:Y:S01]  /*1e50*/  UISETP.LT.U32.AND UP0, UPT, UR40, 0x5, UP0 ;  /* 0x000000052800788c */ /* 0x000fe20008701070 */
[----:B------:R-:W-:Y:S01]  /*1e60*/  SHF.R.S32.HI R15, RZ, 0x1f, R23 ;  /* 0x0000001fff0f7819 */ /* 0x000fe20000011417 */
[----:B------:R-:W-:Y:S01]  /*1e70*/  UISETP.GE.U32.AND UP1, UPT, UR40, 0x5, UPT ;  /* 0x000000052800788c */ /* 0x000fe2000bf26070 */
[--C-:B------:R-:W-:Y:S01]  /*1e80*/  IADD3 R7, RZ, -R4, -R3.reuse ;  /* 0x80000004ff077210 */ /* 0x100fe20007ffe803 */
[----:B------:R-:W-:Y:S01]  /*1e90*/  ULDC.64 UR8, c[0x0][0x5d0] ;  /* 0x0001740000087ab9 */ /* 0x000fe20000000a00 */
[----:B------:R-:W-:Y:S01]  /*1ea0*/  LOP3.LUT R3, R8, 0x40, R3, 0xe2, !PT ;  /* 0x0000004008037812 */ /* 0x000fe200078ee203 */
[----:B------:R-:W-:Y:S01]  /*1eb0*/  IMAD.SHL.U32 R8, R18, 0x2, RZ ;  /* 0x0000000212087824 */ /* 0x000fe200078e00ff */
[----:B------:R-:W-:Y:S01]  /*1ec0*/  UIMAD.WIDE.U32 UR4, UR39, -0x33333333, URZ ;  /* 0xcccccccd270478a5 */ /* 0x000fe2000f8e003f */
[----:B------:R-:W-:Y:S01]  /*1ed0*/  IMAD R0, R0, -0x40, R7 ;  /* 0xffffffc000007824 */ /* 0x000fe200078e0207 */
[----:B------:R-:W-:-:S02]  /*1ee0*/  USEL UR6, URZ, 0x1, !UP0 ;  /* 0x000000013f067887 */ /* 0x000fc4000c000000 */
[----:B------:R-:W-:Y:S01]  /*1ef0*/  LOP3.LUT R8, R11, 0x6, R8, 0xf8, !PT ;  /* 0x000000060b087812 */ /* 0x000fe200078ef808 */
[----:B--2---:R-:W-:Y:S01]  /*1f00*/  IMAD R10, R5, -0x2, R6 ;  /* 0xfffffffe050a7824 */ /* 0x004fe200078e0206 */
[----:B------:R-:W-:Y:S01]  /*1f10*/  ISETP.GE.AND P0, PT, R11, R6, PT ;  /* 0x000000060b00720c */ /* 0x000fe20003f06270 */
[C---:B------:R-:W-:Y:S01]  /*1f20*/  IMAD.SHL.U32 R5, R100.reuse, 0x100, RZ ;  /* 0x0000010064057824 */ /* 0x040fe200078e00ff */
[----:B------:R-:W-:Y:S01]  /*1f30*/  SHF.R.S32.HI R9, RZ, 0x1f, R8 ;  /* 0x0000001fff097819 */ /* 0x000fe20000011408 */
[----:B------:R-:W-:Y:S01]  /*1f40*/  IMAD R6, R15, UR8, RZ ;  /* 0x000000080f067c24 */ /* 0x000fe2000f8e02ff */
[----:B------:R-:W-:Y:S01]  /*1f50*/  USHF.R.U32.HI UR4, URZ, 0x2, UR5 ;  /* 0x000000023f047899 */ /* 0x000fe20008011605 */
[----:B------:R-:W-:Y:S01]  /*1f60*/  IMAD.WIDE R100, R100, 0x100, RZ ;  /* 0x0000010064647825 */ /* 0x000fe200078e02ff */
[----:B------:R-:W-:Y:S01]  /*1f70*/  ISETP.GE.OR P0, PT, R5, UR7, P0 ;  /* 0x0000000705007c0c */ /* 0x000fe20008706670 */
[----:B------:R-:W-:Y:S02]  /*1f80*/  ULOP3.LUT UR38, UR38, UR6, URZ, 0x3c, !UPT ;  /* 0x0000000626267292 */ /* 0x000fe4000f8e3c3f */
[C---:B------:R-:W-:Y:S01]  /*1f90*/  IMAD R13, R23.reuse, UR9, R6 ;  /* 0x00000009170d7c24 */ /* 0x040fe2000f8e0206 */
[----:B------:R-:W-:Y:S01]  /*1fa0*/  LOP3.LUT R113, R100, R3, R4, 0xfe, !PT ;  /* 0x0000000364717212 */ /* 0x000fe200078efe04 */
[----:B------:R-:W-:Y:S01]  /*1fb0*/  IMAD.WIDE.U32 R6, R23, UR8, R8 ;  /* 0x0000000817067c25 */ /* 0x000fe2000f8e0008 */
[----:B------:R-:W-:Y:S01]  /*1fc0*/  UIMAD UR39, UR4, -0x5, UR39 ;  /* 0xfffffffb042778a4 */ /* 0x000fe2000f8e0227 */
[----:B------:R-:W-:Y:S01]  /*1fd0*/  IADD3 R3, -R5, UR7, R0 ;  /* 0x0000000705037c10 */ /* 0x000fe2000fffe100 */
[----:B------:R-:W-:Y:S01]  /*1fe0*/  @UP1 ULOP3.LUT UR38, UR38, 0x1, UR4, 0x78, !UPT ;  /* 0x0000000126261892 */ /* 0x000fe2000f8e7804 */
[----:B------:R-:W-:-:S02]  /*1ff0*/  IMAD.IADD R7, R7, 0x1, R13 ;  /* 0x0000000107077824 */ /* 0x000fc400078e020d */
[----:B------:R-:W-:Y:S02]  /*2000*/  IMAD.IADD R4, R10, 0x1, -R11 ;  /* 0x000000010a047824 */ /* 0x000fe400078e0a0b */
[----:B------:R-:W-:Y:S01]  /*2010*/  IMAD.MOV.U32 R0, RZ, RZ, -0x1 ;  /* 0xffffffffff007424 */ /* 0x000fe200078e00ff */
[----:B------:R-:W-:Y:S06]  /*2020*/  @P0 BRA `(.L_x_28) ;  /* 0x0000004800340947 */ /* 0x000fec0003800000 */
[----:B------:R-:W0:Y:S01]  /*2030*/  LDC.64 R10, c[0x0][0x5c8] ;  /* 0x00017200ff0a7b82 */ /* 0x000e220000000a00 */
[----:B-----5:R-:W-:Y:S01]  /*2040*/  FSETP.NEU.AND P1, PT, R89, RZ, PT ;  /* 0x000000ff5900720b */ /* 0x020fe20003f2d000 */
[----:B------:R-:W-:Y:S01]  /*2050*/  BSSY B0, `(.L_x_28) ;  /* 0x000048a000007945 */ /* 0x000fe20003800000 */
[----:B------:R-:W-:-:S04]  /*2060*/  ISETP.GT.AND P6, PT, R4, RZ, PT ;  /* 0x000000ff0400720c */ /* 0x000fc80003fc4270 */
[----:B------:R-:W-:Y:S01]  /*2070*/  ISETP.GT.AND P0, PT, R3, RZ, P6 ;  /* 0x000000ff0300720c */ /* 0x000fe20003704270 */
[-C--:B0-----:R-:W-:Y:S02]  /*2080*/  IMAD R12, R101, R10.reuse, RZ ;  /* 0x0000000a650c7224 */ /* 0x081fe400078e02ff */
[----:B------:R-:W-:-:S04]  /*2090*/  IMAD.WIDE.U32 R102, R113, R10, R6 ;  /* 0x0000000a71667225 */ /* 0x000fc800078e0006 */
[----:B------:R-:W-:-:S04]  /*20a0*/  IMAD R5, R113, R11, R12 ;  /* 0x0000000b71057224 */ /* 0x000fc800078e020c */
[----:B------:R-:W-:Y:S01]  /*20b0*/  IMAD.IADD R13, R103, 0x1, R5 ;  /* 0x00000001670d7824 */ /* 0x000fe200078e0205 */
[----:B------:R-:W-:Y:S06]  /*20c0*/  @!P1 BRA `(.L_x_29) ;  /* 0x0000003000949947 */ /* 0x000fec0003800000 */
[----:B------:R-:W0:Y:S01]  /*20d0*/  LDC.64 R92, c[0x0][0x5b8] ;  /* 0x00016e00ff5c7b82 */ /* 0x000e220000000a00 */
[----:B------:R-:W-:-:S07]  /*20e0*/  ULDC.64 UR4, c[0x0][0x5c0] ;  /* 0x0001700000047ab9 */ /* 0x000fce0000000a00 */
[----:B------:R-:W1:Y:S08]  /*20f0*/  LDC.64 R98, c[0x0][0x5b0] ;  /* 0x00016c00ff627b82 */ /* 0x000e700000000a00 */
[----:B------:R-:W2:Y:S01]  /*2100*/  LDC.64 R90, c[0x0][0x5a8] ;  /* 0x00016a00ff5a7b82 */ /* 0x000ea20000000a00 */
[-C--:B0-----:R-:W-:Y:S02]  /*2110*/  IMAD R6, R15, R92.reuse, RZ ;  /* 0x0000005c0f067224 */ /* 0x081fe400078e02ff */
[----:B------:R-:W-:-:S04]  /*2120*/  IMAD.WIDE.U32 R96, R23, R92, R8 ;  /* 0x0000005c17607225 */ /* 0x000fc800078e0008 */
[----:B------:R-:W-:Y:S02]  /*2130*/  IMAD R111, R23, R93, R6 ;  /* 0x0000005d176f7224 */ /* 0x000fe400078e0206 */
[-C--:B-1----:R-:W-:Y:S02]  /*2140*/  IMAD R6, R101, R98.reuse, RZ ;  /* 0x0000006265067224 */ /* 0x082fe400078e02ff */
[----:B------:R-:W-:Y:S02]  /*2150*/  IMAD.IADD R95, R97, 0x1, R111 ;  /* 0x00000001615f7824 */ /* 0x000fe400078e026f */
[----:B------:R-:W-:Y:S02]  /*2160*/  IMAD.MOV.U32 R94, RZ, RZ, R96 ;  /* 0x000000ffff5e7224 */ /* 0x000fe400078e0060 */
[C---:B------:R-:W-:Y:S02]  /*2170*/  IMAD R107, R113.reuse, R99, R6 ;  /* 0x00000063716b7224 */ /* 0x040fe400078e0206 */
[----:B------:R-:W-:-:S04]  /*2180*/  IMAD.WIDE.U32 R6, R113, R98, R94 ;  /* 0x0000006271067225 */ /* 0x000fc800078e005e */
[----:B------:R-:W-:Y:S01]  /*2190*/  IMAD.IADD R5, R7, 0x1, R107 ;  /* 0x0000000107057824 */ /* 0x000fe200078e026b */
[----:B--2---:R-:W-:-:S04]  /*21a0*/  LEA R14, P1, R6, R90, 0x2 ;  /* 0x0000005a060e7211 */ /* 0x004fc800078210ff */
[----:B------:R-:W-:-:S05]  /*21b0*/  LEA.HI.X R15, R6, R91, R5, 0x2, P1 ;  /* 0x0000005b060f7211 */ /* 0x000fca00008f1405 */
[----:B------:R-:W2:Y:S01]  /*21c0*/  @P0 LDG.E.LTC128B R5, desc[UR36][R14.64] ;  /* 0x000000240e050981 */ /* 0x000ea2000c1e1920 */
[----:B------:R-:W-:Y:S01]  /*21d0*/  LEA R12, P1, R102, UR4, 0x2 ;  /* 0x00000004660c7c11 */ /* 0x000fe2000f8210ff */
[----:B------:R-:W-:Y:S01]  /*21e0*/  IMAD.WIDE.U32 R6, R113, R98, R8 ;  /* 0x0000006271067225 */ /* 0x000fe200078e0008 */
[----:B------:R-:W-:Y:S01]  /*21f0*/  ISETP.GT.AND P4, PT, R4, 0x1, PT ;  /* 0x000000010400780c */ /* 0x000fe20003f84270 */
[----:B------:R-:W-:Y:S01]  /*2200*/  BSSY B1, `(.L_x_30) ;  /* 0x0000013000017945 */ /* 0x000fe20003800000 */
[----:B------:R-:W-:Y:S01]  /*2210*/  LEA.HI.X R13, R102, UR5, R13, 0x2, P1 ;  /* 0x00000005660d7c11 */ /* 0x000fe200088f140d */
[----:B------:R-:W-:Y:S01]  /*2220*/  IMAD.IADD R7, R107, 0x1, R7 ;  /* 0x000000016b077824 */ /* 0x000fe200078e0207 */
[----:B------:R-:W-:Y:S01]  /*2230*/  ISETP.GT.AND P1, PT, R3, RZ, P4 ;  /* 0x000000ff0300720c */ /* 0x000fe20002724270 */
[C---:B------:R-:W-:Y:S01]  /*2240*/  IMAD.SHL.U32 R102, R98.reuse, 0x8, RZ ;  /* 0x0000000862667824 */ /* 0x040fe200078e00ff */
[----:B------:R-:W-:Y:S02]  /*2250*/  SHF.L.U64.HI R103, R98, 0x3, R99 ;  /* 0x0000000362677819 */ /* 0x000fe40000010263 */
[----:B------:R-:W-:-:S02]  /*2260*/  P2R R105, PR, RZ, 0x10 ;  /* 0x00000010ff697803 */ /* 0x000fc40000000000 */
[----:B--2---:R-:W-:-:S05]  /*2270*/  LOP3.LUT R20, R5, 0xffffe000, RZ, 0xc0, !PT ;  /* 0xffffe00005147812 */ /* 0x004fca00078ec0ff */
[----:B------:R-:W-:Y:S01]  /*2280*/  FMUL R93, R20, R89 ;  /* 0x00000059145d7220 */ /* 0x000fe20000400000 */
[----:B------:R-:W-:-:S04]  /*2290*/  IMAD.WIDE.U32 R20, R23, R92, R6 ;  /* 0x0000005c17147225 */ /* 0x000fc800078e0006 */
[----:B------:R-:W-:Y:S01]  /*22a0*/  FFMA R93, R56, R88, R93 ;  /* 0x00000058385d7223 */ /* 0x000fe2000000005d */
[----:B------:R-:W-:Y:S01]  /*22b0*/  IMAD.IADD R7, R111, 0x1, R21 ;  /* 0x000000016f077824 */ /* 0x000fe200078e0215 */
[----:B------:R-:W-:-:S03]  /*22c0*/  LEA R6, P2, R20, R90, 0x2 ;  /* 0x0000005a14067211 */ /* 0x000fc600078410ff */
[----:B------:R-:W-:Y:S02]  /*22d0*/  F2FP.TF32.F32.PACK_B R93, R93 ;  /* 0x0000005dff5d723e */ /* 0x000fe400024050ff */
[----:B------:R-:W-:Y:S01]  /*22e0*/  LEA.HI.X R7, R20, R91, R7, 0x2, P2 ;  /* 0x0000005b14077211 */ /* 0x000fe200010f1407 */
[----:B------:R-:W-:Y:S02]  /*22f0*/  IMAD.WIDE.U32 R20, R113, R98, R102 ;  /* 0x0000006271147225 */ /* 0x000fe400078e0066 */
[----:B------:R0:W-:Y:S01]  /*2300*/  @P0 STG.E desc[UR36][R12.64], R93 ;  /* 0x0000005d0c000986 */ /* 0x0001e2000c101924 */
[----:B------:R-:W-:Y:S05]  /*2310*/  @!P1 BRA `(.L_x_31) ;  /* 0x0000000000049947 */ /* 0x000fea0003800000 */
[----:B------:R1:W5:Y:S02]  /*2320*/  LDG.E.LTC128B R5, desc[UR36][R6.64+0x4] ;  /* 0x0000042406057981 */ /* 0x000364000c1e1920 */
.L_x_31:
[----:B------:R-:W-:Y:S05]  /*2330*/  BSYNC B1 ;  /* 0x0000000000017941 */ /* 0x000fea0003800000 */
.L_x_30:
[----:B-----5:R-:W-:Y:S01]  /*2340*/  LOP3.LUT R14, R5, 0xffffe000, RZ, 0xc0, !PT ;  /* 0xffffe000050e7812 */ /* 0x020fe200078ec0ff */
[----:B------:R-:W-:Y:S01]  /*2350*/  IMAD.IADD R107, R107, 0x1, R21 ;  /* 0x000000016b6b7824 */ /* 0x000fe200078e0215 */
[----:B------:R-:W-:Y:S01]  /*2360*/  IADD3 R15, P2, R96, R20, RZ ;  /* 0x00000014600f7210 */ /* 0x000fe20007f5e0ff */
[----:B0-----:R-:W-:Y:S01]  /*2370*/  IMAD.MOV.U32 R93, RZ, RZ, R5 ;  /* 0x000000ffff5d7224 */ /* 0x001fe200078e0005 */
[----:B------:R-:W-:Y:S01]  /*2380*/  ISETP.GT.AND P0, PT, R3, 0x8, P6 ;  /* 0x000000080300780c */ /* 0x000fe20003704270 */
[----:B------:R-:W-:Y:S02]  /*2390*/  FMUL R14, R14, R89 ;  /* 0x000000590e0e7220 */ /* 0x000fe40000400000 */
[----:B------:R-:W-:Y:S02]  /*23a0*/  IMAD.X R56, R107, 0x1, R95, P2 ;  /* 0x000000016b387824 */ /* 0x000fe400010e065f */
[----:B------:R-:W-:Y:S01]  /*23b0*/  FFMA R115, R57, R88, R14 ;  /* 0x0000005839737223 */ /* 0x000fe2000000000e */
[----:B------:R-:W-:-:S04]  /*23c0*/  LEA R14, P2, R15, R90, 0x2 ;  /* 0x0000005a0f0e7211 */ /* 0x000fc800078410ff */
[----:B------:R-:W-:Y:S02]  /*23d0*/  F2FP.TF32.F32.PACK_B R115, R115 ;  /* 0x00000073ff73723e */ /* 0x000fe400024050ff */
[----:B------:R-:W-:-:S03]  /*23e0*/  LEA.HI.X R15, R15, R91, R56, 0x2, P2 ;  /* 0x0000005b0f0f7211 */ /* 0x000fc600010f1438 */
[----:B------:R0:W-:Y:S04]  /*23f0*/  @P1 STG.E desc[UR36][R12.64+0x4], R115 ;  /* 0x000004730c001986 */ /* 0x0001e8000c101924 */
[----:B------:R2:W3:Y:S01]  /*2400*/  @P0 LDG.E.LTC128B R93, desc[UR36][R14.64] ;  /* 0x000000240e5d0981 */ /* 0x0004e2000c1e1920 */
[----:B------:R-:W-:Y:S01]  /*2410*/  IADD3 R56, P1, R8, R20, RZ ;  /* 0x0000001408387210 */ /* 0x000fe20007f3e0ff */
[----:B------:R-:W-:Y:S01]  /*2420*/  BSSY B1, `(.L_x_32) ;  /* 0x0000012000017945 */ /* 0x000fe20003800000 */
[----:B------:R-:W-:-:S03]  /*2430*/  SHF.L.U64.HI R109, R10, 0x5, R11 ;  /* 0x000000050a6d7819 */ /* 0x000fc6000001020b */
[----:B------:R-:W-:Y:S01]  /*2440*/  IMAD.X R57, R9, 0x1, R107, P1 ;  /* 0x0000000109397824 */ /* 0x000fe200008e066b */
[----:B------:R-:W-:Y:S01]  /*2450*/  ISETP.GT.AND P1, PT, R3, 0x8, P4 ;  /* 0x000000080300780c */ /* 0x000fe20002724270 */
[----:B------:R-:W-:Y:S02]  /*2460*/  IMAD.SHL.U32 R107, R10, 0x20, RZ ;  /* 0x000000200a6b7824 */ /* 0x000fe400078e00ff */
[----:B------:R-:W-:-:S03]  /*2470*/  IMAD.WIDE.U32 R56, R23, R92, R56 ;  /* 0x0000005c17387225 */ /* 0x000fc600078e0038 */
[----:B--2---:R-:W-:Y:S02]  /*2480*/  LEA R14, P3, R56, R90, 0x2 ;  /* 0x0000005a380e7211 */ /* 0x004fe400078610ff */
[----:B---3--:R-:W-:-:S05]  /*2490*/  LOP3.LUT R20, R93, 0xffffe000, RZ, 0xc0, !PT ;  /* 0xffffe0005d147812 */ /* 0x008fca00078ec0ff */
[----:B------:R-:W-:Y:S01]  /*24a0*/  FMUL R5, R20, R89 ;  /* 0x0000005914057220 */ /* 0x000fe20000400000 */
[----:B------:R-:W-:-:S03]  /*24b0*/  IADD3 R20, P2, R107, R12, RZ ;  /* 0x0000000c6b147210 */ /* 0x000fc60007f5e0ff */
[----:B------:R-:W-:Y:S01]  /*24c0*/  FFMA R117, R58, R88, R5 ;  /* 0x000000583a757223 */ /* 0x000fe20000000005 */
[----:B------:R-:W-:Y:S02]  /*24d0*/  IMAD.IADD R5, R111, 0x1, R57 ;  /* 0x000000016f057824 */ /* 0x000fe400078e0239 */
[----:B------:R-:W-:Y:S02]  /*24e0*/  IMAD.X R21, R109, 0x1, R13, P2 ;  /* 0x000000016d157824 */ /* 0x000fe400010e060d */
[----:B------:R-:W-:Y:S02]  /*24f0*/  F2FP.TF32.F32.PACK_B R117, R117 ;  /* 0x00000075ff75723e */ /* 0x000fe400024050ff */
[----:B------:R-:W-:-:S03]  /*2500*/  LEA.HI.X R15, R56, R91, R5, 0x2, P3 ;  /* 0x0000005b380f7211 */ /* 0x000fc600018f1405 */
[----:B------:R0:W-:Y:S01]  /*2510*/  @P0 STG.E desc[UR36][R20.64], R117 ;  /* 0x0000007514000986 */ /* 0x0001e2000c101924 */
[----:B------:R-:W-:Y:S05]  /*2520*/  @!P1 BRA `(.L_x_33) ;  /* 0x0000000000049947 */ /* 0x000fea0003800000 */
[----:B------:R2:W5:Y:S02]  /*2530*/  LDG.E.LTC128B R93, desc[UR36][R14.64+0x4] ;  /* 0x000004240e5d7981 */ /* 0x000564000c1e1920 */
.L_x_33:
[----:B------:R-:W-:Y:S05]  /*2540*/  BSYNC B1 ;  /* 0x0000000000017941 */ /* 0x000fea0003800000 */
.L_x_32:
[----:B-----5:R-:W-:Y:S01]  /*2550*/  LOP3.LUT R56, R93, 0xffffe000, RZ, 0xc0, !PT ;  /* 0xffffe0005d387812 */ /* 0x020fe200078ec0ff */
[----:B------:R-:W-:Y:S01]  /*2560*/  BSSY B1, `(.L_x_34) ;  /* 0x000000c000017945 */ /* 0x000fe20003800000 */
[----:B------:R-:W-:Y:S01]  /*2570*/  ISETP.GT.AND P4, PT, R4, 0x8, PT ;  /* 0x000000080400780c */ /* 0x000fe20003f84270 */
[----:B------:R-:W-:Y:S02]  /*2580*/  IMAD.SHL.U32 R5, R10, 0x200, RZ ;  /* 0x000002000a057824 */ /* 0x000fe400078e00ff */
[----:B------:R-:W-:Y:S01]  /*2590*/  FMUL R56, R56, R89 ;  /* 0x0000005938387220 */ /* 0x000fe20000400000 */
[----:B------:R-:W-:Y:S02]  /*25a0*/  ISETP.GT.AND P0, PT, R3, RZ, P4 ;  /* 0x000000ff0300720c */ /* 0x000fe40002704270 */
[----:B------:R-:W-:Y:S01]  /*25b0*/  P2R R106, PR, RZ, 0x10 ;  /* 0x00000010ff6a7803 */ /* 0x000fe20000000000 */
[----:B------:R-:W-:Y:S01]  /*25c0*/  FFMA R59, R59, R88, R56 ;  /* 0x000000583b3b7223 */ /* 0x000fe20000000038 */
[----:B------:R-:W-:-:S04]  /*25d0*/  IMAD.MOV.U32 R56, RZ, RZ, R93 ;  /* 0x000000ffff387224 */ /* 0x000fc800078e005d */
[----:B------:R-:W-:-:S05]  /*25e0*/  F2FP.TF32.F32.PACK_B R59, R59 ;  /* 0x0000003bff3b723e */ /* 0x000fca00024050ff */
[----:B------:R3:W-:Y:S01]  /*25f0*/  @P1 STG.E desc[UR36][R20.64+0x4], R59 ;  /* 0x0000043b14001986 */ /* 0x0007e2000c101924 */
[----:B------:R-:W-:Y:S05]  /*2600*/  @!P0 BRA `(.L_x_35) ;  /* 0x0000000000048947 */ /* 0x000fea0003800000 */
[----:B------:R4:W5:Y:S02]  /*2610*/  LDG.E.LTC128B R56, desc[UR36][R6.64+0x20] ;  /* 0x0000202406387981 */ /* 0x000964000c1e1920 */
.L_x_35:
[----:B------:R-:W-:Y:S05]  /*2620*/  BSYNC B1 ;  /* 0x0000000000017941 */ /* 0x000fea0003800000 */
.L_x_34:
[----:B-----5:R-:W-:Y:S01]  /*2630*/  LOP3.LUT R58, R56, 0xffffe000, RZ, 0xc0, !PT ;  /* 0xffffe000383a7812 */ /* 0x020fe200078ec0ff */
[----:B------:R-:W-:Y:S01]  /*2640*/  BSSY B1, `(.L_x_36) ;  /* 0x000000d000017945 */ /* 0x000fe20003800000 */
[----:B------:R-:W-:Y:S02]  /*2650*/  SHF.L.U64.HI R93, R10, 0x9, R11 ;  /* 0x000000090a5d7819 */ /* 0x000fe4000001020b */
[----:B------:R-:W-:Y:S01]  /*2660*/  IADD3 R10, P1, P2, R5, R12, R107 ;  /* 0x0000000c050a7210 */ /* 0x000fe20007a3e06b */
[----:B------:R-:W-:Y:S01]  /*2670*/  FMUL R57, R58, R89 ;  /* 0x000000593a397220 */ /* 0x000fe20000400000 */
[----:B------:R-:W-:Y:S02]  /*2680*/  ISETP.GT.AND P3, PT, R4, 0x9, PT ;  /* 0x000000090400780c */ /* 0x000fe40003f64270 */
[----:B------:R-:W-:Y:S01]  /*2690*/  IADD3.X R11, R93, R13, R109, P1, P2 ;  /* 0x0000000d5d0b7210 */ /* 0x000fe20000fe446d */
[----:B------:R-:W-:Y:S01]  /*26a0*/  FFMA R57, R60, R88, R57 ;  /* 0x000000583c397223 */ /* 0x000fe20000000039 */
[----:B------:R-:W-:-:S02]  /*26b0*/  ISETP.GT.AND P1, PT, R3, RZ, P3 ;  /* 0x000000ff0300720c */ /* 0x000fc40001f24270 */
[----:B------:R-:W-:Y:S02]  /*26c0*/  P2R R107, PR, RZ, 0x8 ;  /* 0x00000008ff6b7803 */ /* 0x000fe40000000000 */
[----:B------:R-:W-:-:S05]  /*26d0*/  F2FP.TF32.F32.PACK_B R57, R57 ;  /* 0x00000039ff39723e */ /* 0x000fca00024050ff */
[----:B------:R0:W-:Y:S04]  /*26e0*/  @P0 STG.E desc[UR36][R12.64+0x20], R57 ;  /* 0x000020390c000986 */ /* 0x0001e8000c101924 */
[----:B------:R-:W-:Y:S05]  /*26f0*/  @!P1 BRA `(.L_x_37) ;  /* 0x0000000000049947 */ /* 0x000fea0003800000 */
[----:B------:R0:W5:Y:S02]  /*2700*/  LDG.E.LTC128B R56, desc[UR36][R6.64+0x24] ;  /* 0x0000242406387981 */ /* 0x000164000c1e1920 */
.L_x_37:
[----:B------:R-:W-:Y:S05]  /*2710*/  BSYNC B1 ;  /* 0x0000000000017941 */ /* 0x000fea0003800000 */
.L_x_36:
[----:B-----5:R-:W-:Y:S01]  /*2720*/  LOP3.LUT R58, R56, 0xffffe000, RZ, 0xc0, !PT ;  /* 0xffffe000383a7812 */ /* 0x020fe200078ec0ff */
[----:B------:R-:W-:Y:S01]  /*2730*/  BSSY B1, `(.L_x_38) ;  /* 0x0000008000017945 */ /* 0x000fe20003800000 */
[----:B------:R-:W-:-:S03]  /*2740*/  ISETP.GT.AND P0, PT, R3, 0x8, P4 ;  /* 0x000000080300780c */ /* 0x000fc60002704270 */
[----:B------:R-:W-:-:S04]  /*2750*/  FMUL R58, R58, R89 ;  /* 0x000000593a3a7220 */ /* 0x000fc80000400000 */
[----:B------:R-:W-:-:S05]  /*2760*/  FFMA R61, R61, R88, R58 ;  /* 0x000000583d3d7223 */ /* 0x000fca000000003a */
[----:B------:R-:W-:-:S05]  /*2770*/  F2FP.TF32.F32.PACK_B R61, R61 ;  /* 0x0000003dff3d723e */ /* 0x000fca00024050ff */
[----:B------:R0:W-:Y:S01]  /*2780*/  @P1 STG.E desc[UR36][R12.64+0x24], R61 ;  /* 0x0000243d0c001986 */ /* 0x0001e2000c101924 */
[----:B------:R-:W-:Y:S05]  /*2790*/  @!P0 BRA `(.L_x_39) ;  /* 0x0000000000048947 */ /* 0x000fea0003800000 */
[----:B------:R0:W5:Y:S02]  /*27a0*/  LDG.E.LTC128B R56, desc[UR36][R14.64+0x20] ;  /* 0x000020240e387981 */ /* 0x000164000c1e1920 */
.L_x_39:
[----:B------:R-:W-:Y:S05]  /*27b0*/  BSYNC B1 ;  /* 0x0000000000017941 */ /* 0x000fea0003800000 */
.L_x_38:
[----:B-----5:R-:W-:Y:S01]  /*27c0*/  LOP3.LUT R58, R56, 0xffffe000, RZ, 0xc0, !PT ;  /* 0xffffe000383a7812 */ /* 0x020fe200078ec0ff */
[----:B------:R-:W-:Y:S01]  /*27d0*/  BSSY B1, `(.L_x_40) ;  /* 0x0000008000017945 */ /* 0x000fe20003800000 */
[----:B------:R-:W-:-:S03]  /*27e0*/  ISETP.GT.AND P1, PT, R3, 0x8, P3 ;  /* 0x000000080300780c */ /* 0x000fc60001f24270 */
[----:B0-----:R-:W-:-:S04]  /*27f0*/  FMUL R57, R58, R89 ;  /* 0x000000593a397220 */ /* 0x001fc80000400000 */
[----:B------:R-:W-:-:S05]  /*2800*/  FFMA R57, R62, R88, R57 ;  /* 0x000000583e397223 */ /* 0x000fca0000000039 */
[----:B------:R-:W-:-:S05]  /*2810*/  F2FP.TF32.F32.PACK_B R57, R57 ;  /* 0x00000039ff39723e */ /* 0x000fca00024050ff */
[----:B------:R0:W-:Y:S01]  /*2820*/  @P0 STG.E desc[UR36][R20.64+0x20], R57 ;  /* 0x0000203914000986 */ /* 0x0001e2000c101924 */
[----:B------:R-:W-:Y:S05]  /*2830*/  @!P1 BRA `(.L_x_41) ;  /* 0x0000000000049947 */ /* 0x000fea0003800000 */
[----:B------:R0:W5:Y:S02]  /*2840*/  LDG.E.LTC128B R56, desc[UR36][R14.64+0x24] ;  /* 0x000024240e387981 */ /* 0x000164000c1e1920 */
.L_x_41:
[----:B------:R-:W-:Y:S05]  /*2850*/  BSYNC B1 ;  /* 0x0000000000017941 */ /* 0x000fea0003800000 */
.L_x_40:
[----:B-----5:R-:W-:Y:S01]  /*2860*/  LOP3.LUT R58, R56, 0xffffe000, RZ, 0xc0, !PT ;  /* 0xffffe000383a7812 */ /* 0x020fe200078ec0ff */
[----:B------:R-:W-:Y:S01]  /*2870*/  BSSY B1, `(.L_x_42) ;  /* 0x000000d000017945 */ /* 0x000fe20003800000 */
[----:B------:R-:W-:Y:S01]  /*2880*/  IADD3 R113, P0, R113, 0x80, RZ ;  /* 0x0000008071717810 */ /* 0x000fe20007f1e0ff */
[----:B------:R-:W-:Y:S01]  /*2890*/  IMAD.MOV.U32 R100, RZ, RZ, R56 ;  /* 0x000000ffff647224 */ /* 0x000fe200078e0038 */
[----:B------:R-:W-:Y:S01]  /*28a0*/  ISETP.GT.AND P2, PT, R4, 0x10, PT ;  /* 0x000000100400780c */ /* 0x000fe20003f44270 */
[----:B------:R-:W-:Y:S02]  /*28b0*/  FMUL R58, R58, R89 ;  /* 0x000000593a3a7220 */ /* 0x000fe40000400000 */
[----:B0-----:R-:W-:Y:S01]  /*28c0*/  IMAD.X R57, RZ, RZ, R101, P0 ;  /* 0x000000ffff397224 */ /* 0x001fe200000e0665 */
[----:B------:R-:W-:Y:S01]  /*28d0*/  ISETP.GT.AND P0, PT, R3, RZ, P2 ;  /* 0x000000ff0300720c */ /* 0x000fe20001704270 */
[----:B------:R-:W-:Y:S01]  /*28e0*/  FFMA R63, R63, R88, R58 ;  /* 0x000000583f3f7223 */ /* 0x000fe2000000003a */
[----:B------:R-:W-:-:S04]  /*28f0*/  P2R R101, PR, RZ, 0x4 ;  /* 0x00000004ff657803 */ /* 0x000fc80000000000 */
[----:B------:R-:W-:-:S05]  /*2900*/  F2FP.TF32.F32.PACK_B R63, R63 ;  /* 0x0000003fff3f723e */ /* 0x000fca00024050ff */
[----:B------:R0:W-:Y:S02]  /*2910*/  @P1 STG.E desc[UR36][R20.64+0x24], R63 ;  /* 0x0000243f14001986 */ /* 0x0001e4000c101924 */
[----:B------:R-:W-:Y:S05]  /*2920*/  @!P0 BRA `(.L_x_43) ;  /* 0x0000000000048947 */ /* 0x000fea0003800000 */
[----:B------:R0:W5:Y:S02]  /*2930*/  LDG.E.LTC128B R100, desc[UR36][R6.64+0x40] ;  /* 0x0000402406647981 */ /* 0x000164000c1e1920 */
.L_x_43:
[----:B------:R-:W-:Y:S05]  /*2940*/  BSYNC B1 ;  /* 0x0000000000017941 */ /* 0x000fea0003800000 */
.L_x_42:
[----:B-----5:R-:W-:Y:S01]  /*2950*/  LOP3.LUT R56, R100, 0xffffe000, RZ, 0xc0, !PT ;  /* 0xffffe00064387812 */ /* 0x020fe200078ec0ff */
[-C--:B------:R-:W-:Y:S01]  /*2960*/  IMAD R58, R57, R98.reuse, RZ ;  /* 0x00000062393a7224 */ /* 0x080fe200078e02ff */
[----:B------:R-:W-:Y:S01]  /*2970*/  ISETP.GT.AND P1, PT, R4, 0x11, PT ;  /* 0x000000110400780c */ /* 0x000fe20003f24270 */
[C---:B0-----:R-:W-:Y:S01]  /*2980*/  IMAD.WIDE.U32 R62, R113.reuse, R98, R102 ;  /* 0x00000062713e7225 */ /* 0x041fe200078e0066 */
[----:B------:R-:W-:Y:S03]  /*2990*/  BSSY B1, `(.L_x_44) ;  /* 0x000001f000017945 */ /* 0x000fe60003800000 */
[----:B------:R-:W-:Y:S01]  /*29a0*/  FMUL R57, R56, R89 ;  /* 0x0000005938397220 */ /* 0x000fe20000400000 */
[----:B------:R-:W-:-:S03]  /*29b0*/  IMAD R99, R113, R99, R58 ;  /* 0x0000006371637224 */ /* 0x000fc600078e023a */
[----:B------:R-:W-:Y:S01]  /*29c0*/  FFMA R97, R64, R88, R57 ;  /* 0x0000005840617223 */ /* 0x000fe20000000039 */
[----:B---3--:R-:W-:-:S04]  /*29d0*/  IMAD.WIDE.U32 R58, R113, R98, R8 ;  /* 0x00000062713a7225 */ /* 0x008fc800078e0008 */
[----:B------:R-:W-:Y:S01]  /*29e0*/  F2FP.TF32.F32.PACK_B R97, R97 ;  /* 0x00000061ff61723e */ /* 0x000fe200024050ff */
[----:B------:R-:W-:Y:S02]  /*29f0*/  IMAD.IADD R59, R99, 0x1, R59 ;  /* 0x00000001633b7824 */ /* 0x000fe400078e023b */
[----:B------:R-:W-:Y:S02]  /*2a00*/  IMAD.WIDE.U32 R56, R113, R98, R94 ;  /* 0x0000006271387225 */ /* 0x000fe400078e005e */
[----:B------:R0:W-:Y:S02]  /*2a10*/  @P0 STG.E desc[UR36][R12.64+0x40], R97 ;  /* 0x000040610c000986 */ /* 0x0001e4000c101924 */
[----:B------:R-:W-:Y:S01]  /*2a20*/  IMAD.WIDE.U32 R60, R23, R92, R58 ;  /* 0x0000005c173c7225 */ /* 0x000fe200078e003a */
[----:B------:R-:W-:-:S03]  /*2a30*/  LEA R58, P0, R56, R90, 0x2 ;  /* 0x0000005a383a7211 */ /* 0x000fc600078010ff */
[----:B------:R-:W-:Y:S02]  /*2a40*/  IMAD.IADD R57, R57, 0x1, R99 ;  /* 0x0000000139397824 */ /* 0x000fe400078e0263 */
[----:B------:R-:W-:-:S03]  /*2a50*/  IMAD.IADD R99, R99, 0x1, R63 ;  /* 0x0000000163637824 */ /* 0x000fc600078e023f */
[----:B------:R-:W-:Y:S01]  /*2a60*/  LEA.HI.X R59, R56, R91, R57, 0x2, P0 ;  /* 0x0000005b383b7211 */ /* 0x000fe200000f1439 */
[----:B------:R-:W-:Y:S01]  /*2a70*/  IMAD.IADD R57, R111, 0x1, R61 ;  /* 0x000000016f397824 */ /* 0x000fe200078e023d */
[----:B------:R-:W-:-:S04]  /*2a80*/  LEA R56, P0, R60, R90, 0x2 ;  /* 0x0000005a3c387211 */ /* 0x000fc800078010ff */
[----:B------:R-:W-:Y:S02]  /*2a90*/  LEA.HI.X R57, R60, R91, R57, 0x2, P0 ;  /* 0x0000005b3c397211 */ /* 0x000fe400000f1439 */
[----:B------:R-:W-:-:S05]  /*2aa0*/  IADD3 R96, P0, R96, R62, RZ ;  /* 0x0000003e60607210 */ /* 0x000fca0007f1e0ff */
[----:B------:R-:W-:Y:S01]  /*2ab0*/  IMAD.X R94, R99, 0x1, R95, P0 ;  /* 0x00000001635e7824 */ /* 0x000fe200000e065f */
[----:B------:R-:W-:-:S05]  /*2ac0*/  IADD3 R62, P0, R8, R62, RZ ;  /* 0x0000003e083e7210 */ /* 0x000fca0007f1e0ff */
[----:B------:R-:W-:Y:S01]  /*2ad0*/  IMAD.X R63, R9, 0x1, R99, P0 ;  /* 0x00000001093f7824 */ /* 0x000fe200000e0663 */
[----:B------:R-:W-:Y:S01]  /*2ae0*/  LEA R60, P0, R96, R90, 0x2 ;  /* 0x0000005a603c7211 */ /* 0x000fe200078010ff */
[----:B------:R-:W-:-:S03]  /*2af0*/  IMAD.WIDE.U32 R62, R23, R92, R62 ;  /* 0x0000005c173e7225 */ /* 0x000fc600078e003e */
[----:B------:R-:W-:Y:S01]  /*2b00*/  LEA.HI.X R61, R96, R91, R94, 0x2, P0 ;  /* 0x0000005b603d7211 */ /* 0x000fe200000f145e */
[----:B------:R-:W-:Y:S01]  /*2b10*/  IMAD.IADD R9, R111, 0x1, R63 ;  /* 0x000000016f097824 */ /* 0x000fe200078e023f */
[----:B------:R-:W-:-:S04]  /*2b20*/  LEA R8, P0, R62, R90, 0x2 ;  /* 0x0000005a3e087211 */ /* 0x000fc800078010ff */
[----:B------:R-:W-:Y:S02]  /*2b30*/  LEA.HI.X R9, R62, R91, R9, 0x2, P0 ;  /* 0x0000005b3e097211 */ /* 0x000fe400000f1409 */
[----:B------:R-:W-:Y:S02]  /*2b40*/  ISETP.GT.AND P0, PT, R3, RZ, P1 ;  /* 0x000000ff0300720c */ /* 0x000fe40000f04270 */
[----:B------:R-:W-:-:S11]  /*2b50*/  P2R R91, PR, RZ, 0x2 ;  /* 0x00000002ff5b7803 */ /* 0x000fd60000000000 */
[----:B0-----:R-:W-:Y:S05]  /*2b60*/  @!P0 BRA `(.L_x_45) ;  /* 0x0000000000048947 */ /* 0x001fea0003800000 */
[----:B------:R0:W5:Y:S02]  /*2b70*/  LDG.E.LTC128B R100, desc[UR36][R6.64+0x44] ;  /* 0x0000442406647981 */ /* 0x000164000c1e1920 */
.L_x_45:
[----:B------:R-:W-:Y:S05]  /*2b80*/  BSYNC B1 ;  /* 0x0000000000017941 */ /* 0x000fea0003800000 */
.L_x_44:
[----:B-----5:R-:W-:Y:S01]  /*2b90*/  LOP3.LUT R62, R100, 0xffffe000, RZ, 0xc0, !PT ;  /* 0xffffe000643e7812 */ /* 0x020fe200078ec0ff */
[----:B------:R-:W-:Y:S04]  /*2ba0*/  BSSY B1, `(.L_x_46) ;  /* 0x0000008000017945 */ /* 0x000fe80003800000 */
[----:B------:R-:W-:-:S04]  /*2bb0*/  FMUL R62, R62, R89 ;  /* 0x000000593e3e7220 */ /* 0x000fc80000400000 */
[----:B------:R-:W-:-:S05]  /*2bc0*/  FFMA R65, R65, R88, R62 ;  /* 0x0000005841417223 */ /* 0x000fca000000003e */
[----:B------:R-:W-:-:S05]  /*2bd0*/  F2FP.TF32.F32.PACK_B R65, R65 ;  /* 0x00000041ff41723e */ /* 0x000fca00024050ff */
[----:B------:R3:W-:Y:S01]  /*2be0*/  @P0 STG.E desc[UR36][R12.64+0x44], R65 ;  /* 0x000044410c000986 */ /* 0x0007e2000c101924 */
[----:B------:R-:W-:-:S13]  /*2bf0*/  ISETP.GT.AND P0, PT, R3, 0x8, P2 ;  /* 0x000000080300780c */ /* 0x000fda0001704270 */
[----:B---3--:R-:W-:Y:S05]  /*2c00*/  @!P0 BRA `(.L_x_47) ;  /* 0x0000000000048947 */ /* 0x008fea0003800000 */
[----:B------:R3:W5:Y:S02]  /*2c10*/  LDG.E.LTC128B R100, desc[UR36][R14.64+0x40] ;  /* 0x000040240e647981 */ /* 0x000764000c1e1920 */
.L_x_47:
[----:B------:R-:W-:Y:S05]  /*2c20*/  BSYNC B1 ;  /* 0x0000000000017941 */ /* 0x000fea0003800000 */
.L_x_46:
[----:B-----5:R-:W-:Y:S01]  /*2c30*/  LOP3.LUT R62, R100, 0xffffe000, RZ, 0xc0, !PT ;  /* 0xffffe000643e7812 */ /* 0x020fe200078ec0ff */
[----:B------:R-:W-:Y:S04]  /*2c40*/  BSSY B1, `(.L_x_48) ;  /* 0x0000008000017945 */ /* 0x000fe80003800000 */
[----:B------:R-:W-:-:S04]  /*2c50*/  FMUL R23, R62, R89 ;  /* 0x000000593e177220 */ /* 0x000fc80000400000 */
[----:B------:R-:W-:-:S05]  /*2c60*/  FFMA R23, R66, R88, R23 ;  /* 0x0000005842177223 */ /* 0x000fca0000000017 */
[----:B------:R-:W-:-:S05]  /*2c70*/  F2FP.TF32.F32.PACK_B R23, R23 ;  /* 0x00000017ff17723e */ /* 0x000fca00024050ff */
[----:B------:R0:W-:Y:S01]  /*2c80*/  @P0 STG.E desc[UR36][R20.64+0x40], R23 ;  /* 0x0000401714000986 */ /* 0x0001e2000c101924 */
[----:B------:R-:W-:-:S13]  /*2c90*/  ISETP.GT.AND P0, PT, R3, 0x8, P1 ;  /* 0x000000080300780c */ /* 0x000fda0000f04270 */
[----:B0-----:R-:W-:Y:S05]  /*2ca0*/  @!P0 BRA `(.L_x_49) ;  /* 0x0000000000048947 */ /* 0x001fea0003800000 */
[----:B------:R0:W5:Y:S02]  /*2cb0*/  LDG.E.LTC128B R100, desc[UR36][R14.64+0x44] ;  /* 0x000044240e647981 */ /* 0x000164000c1e1920 */
.L_x_49:
[----:B------:R-:W-:Y:S05]  /*2cc0*/  BSYNC B1 ;  /* 0x0000000000017941 */ /* 0x000fea0003800000 */
.L_x_48:
[----:B-----5:R-:W-:Y:S01]  /*2cd0*/  LOP3.LUT R62, R100, 0xffffe000, RZ, 0xc0, !PT ;  /* 0xffffe000643e7812 */ /* 0x020fe200078ec0ff */
[----:B------:R-:W-:Y:S01]  /*2ce0*/  BSSY B1, `(.L_x_50) ;  /* 0x000000a000017945 */ /* 0x000fe20003800000 */
[----:B------:R-:W-:-:S03]  /*2cf0*/  ISETP.GT.AND P2, PT, R4, 0x18, PT ;  /* 0x000000180400780c */ /* 0x000fc60003f44270 */
[----:B------:R-:W-:Y:S01]  /*2d00*/  FMUL R62, R62, R89 ;  /* 0x000000593e3e7220 */ /* 0x000fe20000400000 */
[----:B------:R-:W-:-:S03]  /*2d10*/  P2R R90, PR, RZ, 0x4 ;  /* 0x00000004ff5a7803 */ /* 0x000fc60000000000 */
[----:B------:R-:W-:-:S05]  /*2d20*/  FFMA R67, R67, R88, R62 ;  /* 0x0000005843437223 */ /* 0x000fca000000003e */
[----:B------:R-:W-:-:S05]  /*2d30*/  F2FP.TF32.F32.PACK_B R67, R67 ;  /* 0x00000043ff43723e */ /* 0x000fca00024050ff */
[----:B------:R0:W-:Y:S01]  /*2d40*/  @P0 STG.E desc[UR36][R20.64+0x44], R67 ;  /* 0x0000444314000986 */ /* 0x0001e2000c101924 */
[----:B------:R-:W-:-:S13]  /*2d50*/  ISETP.GT.AND P0, PT, R3, RZ, P2 ;  /* 0x000000ff0300720c */ /* 0x000fda0001704270 */
[----:B0-----:R-:W-:Y:S05]  /*2d60*/  @!P0 BRA `(.L_x_51) ;  /* 0x0000000000048947 */ /* 0x001fea0003800000 */
[----:B------:R0:W5:Y:S02]  /*2d70*/  LDG.E.LTC128B R100, desc[UR36][R6.64+0x60] ;  /* 0x0000602406647981 */ /* 0x000164000c1e1920 */
.L_x_51:
[----:B------:R-:W-:Y:S05]  /*2d80*/  BSYNC B1 ;  /* 0x0000000000017941 */ /* 0x000fea0003800000 */
.L_x_50:
        /* <DEDUP_REMOVED lines=11> */
.L_x_53:
[----:B------:R-:W-:Y:S05]  /*2e40*/  BSYNC B1 ;  /* 0x0000000000017941 */ /* 0x000fea0003800000 */
.L_x_52:
        /* <DEDUP_REMOVED lines=9> */
.L_x_55:
[----:B------:R-:W-:Y:S05]  /*2ee0*/  BSYNC B1 ;  /* 0x0000000000017941 */ /* 0x000fea0003800000 */
.L_x_54:
        /* <DEDUP_REMOVED lines=9> */
.L_x_57:
[----:B------:R-:W-:Y:S05]  /*2f80*/  BSYNC B1 ;  /* 0x0000000000017941 */ /* 0x000fea0003800000 */
.L_x_56:
        /* <DEDUP_REMOVED lines=11> */
.L_x_59:
[----:B------:R-:W-:Y:S05]  /*3040*/  BSYNC B1 ;  /* 0x0000000000017941 */ /* 0x000fea0003800000 */
.L_x_58:
        /* <DEDUP_REMOVED lines=11> */
.L_x_61:
[----:B------:R-:W-:Y:S05]  /*3100*/  BSYNC B1 ;  /* 0x0000000000017941 */ /* 0x000fea0003800000 */
.L_x_60:
        /* <DEDUP_REMOVED lines=9> */
.L_x_63:
[----:B------:R-:W-:Y:S05]  /*31a0*/  BSYNC B1 ;  /* 0x0000000000017941 */ /* 0x000fea0003800000 */
.L_x_62:
        /* <DEDUP_REMOVED lines=9> */
.L_x_65:
[----:B------:R-:W-:Y:S05]  /*3240*/  BSYNC B1 ;  /* 0x0000000000017941 */ /* 0x000fea0003800000 */
.L_x_64:
        /* <DEDUP_REMOVED lines=11> */
.L_x_67:
[----:B------:R-:W-:Y:S05]  /*3300*/  BSYNC B1 ;  /* 0x0000000000017941 */ /* 0x000fea0003800000 */
.L_x_66:
[----:B-----5:R-:W-:Y:S01]  /*3310*/  LOP3.LUT R62, R100, 0xffffe000, RZ, 0xc0, !PT ;  /* 0xffffe000643e7812 */ /* 0x020fe200078ec0ff */
[----:B------:R-:W-:Y:S01]  /*3320*/  BSSY B1, `(.L_x_68) ;  /* 0x000000a000017945 */ /* 0x000fe20003800000 */
[----:B------:R-:W-:-:S03]  /*3330*/  ISETP.GT.AND P5, PT, R4, 0x29, PT ;  /* 0x000000290400780c */ /* 0x000fc60003fa4270 */
[----:B------:R-:W-:-:S04]  /*3340*/  FMUL R23, R62, R89 ;  /* 0x000000593e177220 */ /* 0x000fc80000400000 */
[----:B------:R-:W-:-:S05]  /*3350*/  FFMA R23, R76, R88, R23 ;  /* 0x000000584c177223 */ /* 0x000fca0000000017 */
[----:B------:R-:W-:-:S05]  /*3360*/  F2FP.TF32.F32.PACK_B R23, R23 ;  /* 0x00000017ff17723e */ /* 0x000fca00024050ff */
[----:B------:R1:W-:Y:S01]  /*3370*/  @P0 STG.E desc[UR36][R12.64+0xa0], R23 ;  /* 0x0000a0170c000986 */ /* 0x0003e2000c101924 */
[----:B------:R-:W-:Y:S02]  /*3380*/  ISETP.GT.AND P0, PT, R3, RZ, P5 ;  /* 0x000000ff0300720c */ /* 0x000fe40002f04270 */
[----:B-1----:R-:W-:-:S11]  /*3390*/  P2R R23, PR, RZ, 0x20 ;  /* 0x00000020ff177803 */ /* 0x002fd60000000000 */
[----:B------:R-:W-:Y:S05]  /*33a0*/  @!P0 BRA `(.L_x_69) ;  /* 0x0000000000048947 */ /* 0x000fea0003800000 */
[----:B------:R1:W5:Y:S02]  /*33b0*/  LDG.E.LTC128B R100, desc[UR36][R6.64+0xa4] ;  /* 0x0000a42406647981 */ /* 0x000364000c1e1920 */
.L_x_69:
[----:B------:R-:W-:Y:S05]  /*33c0*/  BSYNC B1 ;  /* 0x0000000000017941 */ /* 0x000fea0003800000 */
.L_x_68:
        /* <DEDUP_REMOVED lines=9> */
.L_x_71:
[----:B------:R-:W-:Y:S05]  /*3460*/  BSYNC B1 ;  /* 0x0000000000017941 */ /* 0x000fea0003800000 */
.L_x_70:
        /* <DEDUP_REMOVED lines=9> */
.L_x_73:
[----:B------:R-:W-:Y:S05]  /*3500*/  BSYNC B1 ;  /* 0x0000000000017941 */ /* 0x000fea0003800000 */
.L_x_72:
[----:B-----5:R-:W-:Y:S01]  /*3510*/  LOP3.LUT R62, R100, 0xffffe000, RZ, 0xc0, !PT ;  /* 0xffffe000643e7812 */ /* 0x020fe200078ec0ff */
[----:B------:R-:W-:Y:S01]  /*3520*/  BSSY B1, `(.L_x_74) ;  /* 0x0000009000017945 */ /* 0x000fe20003800000 */
[----:B------:R-:W-:-:S03]  /*3530*/  ISETP.GT.AND P3, PT, R4, 0x30, PT ;  /* 0x000000300400780c */ /* 0x000fc60003f64270 */
[----:B------:R-:W-:-:S04]  /*3540*/  FMUL R62, R62, R89 ;  /* 0x000000593e3e7220 */ /* 0x000fc80000400000 */
[----:B------:R-:W-:-:S05]  /*3550*/  FFMA R79, R79, R88, R62 ;  /* 0x000000584f4f7223 */ /* 0x000fca000000003e */
[----:B------:R-:W-:-:S05]  /*3560*/  F2FP.TF32.F32.PACK_B R79, R79 ;  /* 0x0000004fff4f723e */ /* 0x000fca00024050ff */
[----:B------:R0:W-:Y:S01]  /*3570*/  @P0 STG.E desc[UR36][R20.64+0xa4], R79 ;  /* 0x0000a44f14000986 */ /* 0x0001e2000c101924 */
[----:B------:R-:W-:-:S13]  /*3580*/  ISETP.GT.AND P0, PT, R3, RZ, P3 ;  /* 0x000000ff0300720c */ /* 0x000fda0001f04270 */
[----:B0-----:R-:W-:Y:S05]  /*3590*/  @!P0 BRA `(.L_x_75) ;  /* 0x0000000000048947 */ /* 0x001fea0003800000 */
[----:B------:R0:W5:Y:S02]  /*35a0*/  LDG.E.LTC128B R100, desc[UR36][R6.64+0xc0] ;  /* 0x0000c02406647981 */ /* 0x000164000c1e1920 */
.L_x_75:
[----:B------:R-:W-:Y:S05]  /*35b0*/  BSYNC B1 ;  /* 0x0000000000017941 */ /* 0x000fea0003800000 */
.L_x_74:
        /* <DEDUP_REMOVED lines=10> */
.L_x_77:
[----:B------:R-:W-:Y:S05]  /*3660*/  BSYNC B1 ;  /* 0x0000000000017941 */ /* 0x000fea0003800000 */
.L_x_76:
        /* <DEDUP_REMOVED lines=9> */
.L_x_79:
[----:B------:R-:W-:Y:S05]  /*3700*/  BSYNC B1 ;  /* 0x0000000000017941 */ /* 0x000fea0003800000 */
.L_x_78:
        /* <DEDUP_REMOVED lines=9> */
.L_x_81:
[----:B------:R-:W-:Y:S05]  /*37a0*/  BSYNC B1 ;  /* 0x0000000000017941 */ /* 0x000fea0003800000 */
.L_x_80:
        /* <DEDUP_REMOVED lines=10> */
.L_x_83:
[----:B------:R-:W-:Y:S05]  /*3850*/  BSYNC B1 ;  /* 0x0000000000017941 */ /* 0x000fea0003800000 */
.L_x_82:
[----:B-----5:R-:W-:Y:S01]  /*3860*/  LOP3.LUT R62, R100, 0xffffe000, RZ, 0xc0, !PT ;  /* 0xffffe000643e7812 */ /* 0x020fe200078ec0ff */
[----:B------:R-:W-:Y:S04]  /*3870*/  BSSY B1, `(.L_x_84) ;  /* 0x000000f000017945 */ /* 0x000fe80003800000 */
[----:B------:R-:W-:-:S04]  /*3880*/  FMUL R23, R62, R89 ;  /* 0x000000593e177220 */ /* 0x000fc80000400000 */
[----:B------:R-:W-:-:S05]  /*3890*/  FFMA R23, R84, R88, R23 ;  /* 0x0000005854177223 */ /* 0x000fca0000000017 */
[----:B------:R-:W-:-:S05]  /*38a0*/  F2FP.TF32.F32.PACK_B R23, R23 ;  /* 0x00000017ff17723e */ /* 0x000fca00024050ff */
[----:B------:R0:W-:Y:S01]  /*38b0*/  @P0 STG.E desc[UR36][R12.64+0xe0], R23 ;  /* 0x0000e0170c000986 */ /* 0x0001e2000c101924 */
[----:B------:R-:W-:-:S05]  /*38c0*/  IADD3 R64, P0, R5, R20, RZ ;  /* 0x0000001405407210 */ /* 0x000fca0007f1e0ff */
[----:B------:R-:W-:Y:S01]  /*38d0*/  IMAD.X R65, R93, 0x1, R21, P0 ;  /* 0x000000015d417824 */ /* 0x000fe200000e0615 */
[----:B------:R-:W-:-:S05]  /*38e0*/  IADD3 R66, P0, R5, R20, RZ ;  /* 0x0000001405427210 */ /* 0x000fca0007f1e0ff */
[----:B------:R-:W-:Y:S01]  /*38f0*/  IMAD.X R67, R93, 0x1, R21, P0 ;  /* 0x000000015d437824 */ /* 0x000fe200000e0615 */
[----:B------:R-:W-:-:S05]  /*3900*/  IADD3 R62, P0, R5, R12, RZ ;  /* 0x0000000c053e7210 */ /* 0x000fca0007f1e0ff */
[----:B------:R-:W-:Y:S01]  /*3910*/  IMAD.X R63, R93, 0x1, R13, P0 ;  /* 0x000000015d3f7824 */ /* 0x000fe200000e060d */
[----:B------:R-:W-:-:S04]  /*3920*/  ISETP.GT.AND P0, PT, R4, 0x39, PT ;  /* 0x000000390400780c */ /* 0x000fc80003f04270 */
[----:B------:R-:W-:-:S13]  /*3930*/  ISETP.GT.AND P4, PT, R3, RZ, P0 ;  /* 0x000000ff0300720c */ /* 0x000fda0000784270 */
[----:B0-----:R-:W-:Y:S05]  /*3940*/  @!P4 BRA `(.L_x_85) ;  /* 0x000000000004c947 */ /* 0x001fea0003800000 */
[----:B------:R0:W5:Y:S02]  /*3950*/  LDG.E.LTC128B R100, desc[UR36][R6.64+0xe4] ;  /* 0x0000e42406647981 */ /* 0x000164000c1e1920 */
.L_x_85:
[----:B------:R-:W-:Y:S05]  /*3960*/  BSYNC B1 ;  /* 0x0000000000017941 */ /* 0x000fea0003800000 */
.L_x_84:
        /* <DEDUP_REMOVED lines=9> */
.L_x_87:
[----:B------:R-:W-:Y:S05]  /*3a00*/  BSYNC B1 ;  /* 0x0000000000017941 */ /* 0x000fea0003800000 */
.L_x_86:
        /* <DEDUP_REMOVED lines=9> */
.L_x_89:
[----:B------:R-:W-:Y:S05]  /*3aa0*/  BSYNC B1 ;  /* 0x0000000000017941 */ /* 0x000fea0003800000 */
.L_x_88:
[----:B-----5:R-:W-:-:S05]  /*3ab0*/  LOP3.LUT R4, R100, 0xffffe000, RZ, 0xc0, !PT ;  /* 0xffffe00064047812 */ /* 0x020fca00078ec0ff */
[----:B------:R-:W-:-:S04]  /*3ac0*/  FMUL R4, R4, R89 ;  /* 0x0000005904047220 */ /* 0x000fc80000400000 */
[----:B------:R-:W-:-:S05]  /*3ad0*/  FFMA R87, R87, R88, R4 ;  /* 0x0000005857577223 */ /* 0x000fca0000000004 */
[----:B------:R-:W-:-:S05]  /*3ae0*/  F2FP.TF32.F32.PACK_B R87, R87 ;  /* 0x00000057ff57723e */ /* 0x000fca00024050ff */
[----:B------:R0:W-:Y:S01]  /*3af0*/  @P4 STG.E desc[UR36][R20.64+0xe4], R87 ;  /* 0x0000e45714004986 */ /* 0x0001e2000c101924 */
[----:B------:R-:W-:-:S13]  /*3b00*/  ISETP.GT.AND P4, PT, R3, 0x80, P6 ;  /* 0x000000800300780c */ /* 0x000fda0003784270 */
[----:B------:R-:W2:Y:S01]  /*3b10*/  @P4 LDG.E.LTC128B R100, desc[UR36][R58.64] ;  /* 0x000000243a644981 */ /* 0x000ea2000c1e1920 */
[----:B------:R-:W-:Y:S01]  /*3b20*/  BSSY B1, `(.L_x_90) ;  /* 0x000000a000017945 */ /* 0x000fe20003800000 */
[----:B--2---:R-:W-:-:S05]  /*3b30*/  LOP3.LUT R4, R100, 0xffffe000, RZ, 0xc0, !PT ;  /* 0xffffe00064047812 */ /* 0x004fca00078ec0ff */
[----:B------:R-:W-:-:S04]  /*3b40*/  FMUL R5, R4, R89 ;  /* 0x0000005904057220 */ /* 0x000fc80000400000 */
[----:B------:R-:W-:-:S05]  /*3b50*/  FFMA R5, R24, R88, R5 ;  /* 0x0000005818057223 */ /* 0x000fca0000000005 */
[----:B------:R-:W-:-:S05]  /*3b60*/  F2FP.TF32.F32.PACK_B R5, R5 ;  /* 0x00000005ff05723e */ /* 0x000fca00024050ff */
[----:B------:R0:W-:Y:S01]  /*3b70*/  @P4 STG.E desc[UR36][R62.64], R5 ;  /* 0x000000053e004986 */ /* 0x0001e2000c101924 */
[----:B------:R-:W-:-:S04]  /*3b80*/  ISETP.NE.AND P4, PT, R105, RZ, PT ;  /* 0x000000ff6900720c */ /* 0x000fc80003f85270 */
[----:B------:R-:W-:-:S13]  /*3b90*/  ISETP.GT.AND P4, PT, R3, 0x80, P4 ;  /* 0x000000800300780c */ /* 0x000fda0002784270 */
[----:B0-----:R-:W-:Y:S05]  /*3ba0*/  @!P4 BRA `(.L_x_91) ;  /* 0x000000000004c947 */ /* 0x001fea0003800000 */
[----:B------:R0:W5:Y:S02]  /*3bb0*/  LDG.E.LTC128B R100, desc[UR36][R56.64+0x4] ;  /* 0x0000042438647981 */ /* 0x000164000c1e1920 */
.L_x_91:
[----:B------:R-:W-:Y:S05]  /*3bc0*/  BSYNC B1 ;  /* 0x0000000000017941 */ /* 0x000fea0003800000 */
.L_x_90:
[----:B-----5:R-:W-:Y:S01]  /*3bd0*/  LOP3.LUT R4, R100, 0xffffe000, RZ, 0xc0, !PT ;  /* 0xffffe00064047812 */ /* 0x020fe200078ec0ff */
[----:B------:R-:W-:Y:S01]  /*3be0*/  @P4 IMAD.MOV.U32 R5, RZ, RZ, R63 ;  /* 0x000000ffff054224 */ /* 0x000fe200078e003f */
[----:B------:R-:W-:Y:S01]  /*3bf0*/  ISETP.GT.AND P6, PT, R3, 0x88, P6 ;  /* 0x000000880300780c */ /* 0x000fe200037c4270 */
[----:B------:R-:W-:Y:S02]  /*3c00*/  BSSY B1, `(.L_x_92) ;  /* 0x0000008000017945 */ /* 0x000fe40003800000 */
[----:B------:R-:W-:-:S04]  /*3c10*/  FMUL R4, R4, R89 ;  /* 0x0000005904047220 */ /* 0x000fc80000400000 */
[----:B------:R-:W-:Y:S01]  /*3c20*/  FFMA R25, R25, R88, R4 ;  /* 0x0000005819197223 */ /* 0x000fe20000000004 */
[----:B------:R-:W-:-:S04]  /*3c30*/  @P4 IMAD.MOV.U32 R4, RZ, RZ, R62 ;  /* 0x000000ffff044224 */ /* 0x000fc800078e003e */
[----:B------:R-:W-:-:S05]  /*3c40*/  F2FP.TF32.F32.PACK_B R25, R25 ;  /* 0x00000019ff19723e */ /* 0x000fca00024050ff */
[----:B------:R2:W-:Y:S01]  /*3c50*/  @P4 STG.E desc[UR36][R4.64+0x4], R25 ;  /* 0x0000041904004986 */ /* 0x0005e2000c101924 */
[----:B------:R-:W-:Y:S05]  /*3c60*/  @!P6 BRA `(.L_x_93) ;  /* 0x000000000004e947 */ /* 0x000fea0003800000 */
[----:B------:R0:W5:Y:S02]  /*3c70*/  LDG.E.LTC128B R100, desc[UR36][R60.64] ;  /* 0x000000243c647981 */ /* 0x000164000c1e1920 */
.L_x_93:
[----:B------:R-:W-:Y:S05]  /*3c80*/  BSYNC B1 ;  /* 0x0000000000017941 */ /* 0x000fea0003800000 */
.L_x_92:
[----:B--2--5:R-:W-:Y:S01]  /*3c90*/  LOP3.LUT R4, R100, 0xffffe000, RZ, 0xc0, !PT ;  /* 0xffffe00064047812 */ /* 0x024fe200078ec0ff */
[----:B------:R-:W-:Y:S01]  /*3ca0*/  BSSY B1, `(.L_x_94) ;  /* 0x0000009000017945 */ /* 0x000fe20003800000 */
[----:B------:R-:W-:-:S03]  /*3cb0*/  ISETP.NE.AND P4, PT, R105, RZ, PT ;  /* 0x000000ff6900720c */ /* 0x000fc60003f85270 */
[----:B------:R-:W-:Y:S01]  /*3cc0*/  FMUL R5, R4, R89 ;  /* 0x0000005904057220 */ /* 0x000fe20000400000 */
[----:B------:R-:W-:-:S03]  /*3cd0*/  ISETP.GT.AND P4, PT, R3, 0x88, P4 ;  /* 0x000000880300780c */ /* 0x000fc60002784270 */
[----:B------:R-:W-:-:S05]  /*3ce0*/  FFMA R5, R26, R88, R5 ;  /* 0x000000581a057223 */ /* 0x000fca0000000005 */
[----:B------:R-:W-:-:S05]  /*3cf0*/  F2FP.TF32.F32.PACK_B R5, R5 ;  /* 0x00000005ff05723e */ /* 0x000fca00024050ff */
[----:B------:R2:W-:Y:S01]  /*3d00*/  @P6 STG.E desc[UR36][R64.64], R5 ;  /* 0x0000000540006986 */ /* 0x0005e2000c101924 */
[----:B------:R-:W-:Y:S05]  /*3d10*/  @!P4 BRA `(.L_x_95) ;  /* 0x000000000004c947 */ /* 0x000fea0003800000 */
[----:B------:R0:W5:Y:S02]  /*3d20*/  LDG.E.LTC128B R100, desc[UR36][R8.64+0x4] ;  /* 0x0000042408647981 */ /* 0x000164000c1e1920 */
.L_x_95:
[----:B------:R-:W-:Y:S05]  /*3d30*/  BSYNC B1 ;  /* 0x0000000000017941 */ /* 0x000fea0003800000 */
.L_x_94:
[----:B-----5:R-:W-:Y:S01]  /*3d40*/  LOP3.LUT R4, R100, 0xffffe000, RZ, 0xc0, !PT ;  /* 0xffffe00064047812 */ /* 0x020fe200078ec0ff */
[----:B------:R-:W-:Y:S01]  /*3d50*/  BSSY B1, `(.L_x_96) ;  /* 0x0000009000017945 */ /* 0x000fe20003800000 */
[----:B------:R-:W-:-:S03]  /*3d60*/  ISETP.NE.AND P6, PT, R106, RZ, PT ;  /* 0x000000ff6a00720c */ /* 0x000fc60003fc5270 */
[----:B------:R-:W-:-:S04]  /*3d70*/  FMUL R4, R4, R89 ;  /* 0x0000005904047220 */ /* 0x000fc80000400000 */
[----:B------:R-:W-:-:S05]  /*3d80*/  FFMA R27, R27, R88, R4 ;  /* 0x000000581b1b7223 */ /* 0x000fca0000000004 */
[----:B------:R-:W-:-:S05]  /*3d90*/  F2FP.TF32.F32.PACK_B R27, R27 ;  /* 0x0000001bff1b723e */ /* 0x000fca00024050ff */
[----:B------:R0:W-:Y:S01]  /*3da0*/  @P4 STG.E desc[UR36][R66.64+0x4], R27 ;  /* 0x0000041b42004986 */ /* 0x0001e2000c101924 */
[----:B------:R-:W-:-:S13]  /*3db0*/  ISETP.GT.AND P4, PT, R3, 0x80, P6 ;  /* 0x000000800300780c */ /* 0x000fda0003784270 */
[----:B0-----:R-:W-:Y:S05]  /*3dc0*/  @!P4 BRA `(.L_x_97) ;  /* 0x000000000004c947 */ /* 0x001fea0003800000 */
[----:B------:R0:W5:Y:S02]  /*3dd0*/  LDG.E.LTC128B R100, desc[UR36][R56.64+0x20] ;  /* 0x0000202438647981 */ /* 0x000164000c1e1920 */
.L_x_97:
[----:B------:R-:W-:Y:S05]  /*3de0*/  BSYNC B1 ;  /* 0x0000000000017941 */ /* 0x000fea0003800000 */
.L_x_96:
[----:B-----5:R-:W-:Y:S01]  /*3df0*/  LOP3.LUT R4, R100, 0xffffe000, RZ, 0xc0, !PT ;  /* 0xffffe00064047812 */ /* 0x020fe200078ec0ff */
[----:B------:R-:W-:Y:S01]  /*3e00*/  BSSY B1, `(.L_x_98) ;  /* 0x000000b000017945 */ /* 0x000fe20003800000 */
[----:B------:R-:W-:-:S03]  /*3e10*/  ISETP.NE.AND P6, PT, R107, RZ, PT ;  /* 0x000000ff6b00720c */ /* 0x000fc60003fc5270 */
[----:B--2---:R-:W-:Y:S01]  /*3e20*/  FMUL R5, R4, R89 ;  /* 0x0000005904057220 */ /* 0x004fe20000400000 */
[----:B------:R-:W-:-:S03]  /*3e30*/  @P4 IMAD.MOV.U32 R4, RZ, RZ, R62 ;  /* 0x000000ffff044224 */ /* 0x000fc600078e003e */
[----:B-1--4-:R-:W-:Y:S01]  /*3e40*/  FFMA R7, R28, R88, R5 ;  /* 0x000000581c077223 */ /* 0x012fe20000000005 */
[----:B------:R-:W-:-:S04]  /*3e50*/  @P4 IMAD.MOV.U32 R5, RZ, RZ, R63 ;  /* 0x000000ffff054224 */ /* 0x000fc800078e003f */
[----:B------:R-:W-:-:S05]  /*3e60*/  F2FP.TF32.F32.PACK_B R7, R7 ;  /* 0x00000007ff07723e */ /* 0x000fca00024050ff */
[----:B------:R1:W-:Y:S01]  /*3e70*/  @P4 STG.E desc[UR36][R4.64+0x20], R7 ;  /* 0x0000200704004986 */ /* 0x0003e2000c101924 */
[----:B------:R-:W-:-:S13]  /*3e80*/  ISETP.GT.AND P4, PT, R3, 0x80, P6 ;  /* 0x000000800300780c */ /* 0x000fda0003784270 */
[----:B-1----:R-:W-:Y:S05]  /*3e90*/  @!P4 BRA `(.L_x_99) ;  /* 0x000000000004c947 */ /* 0x002fea0003800000 */
[----:B------:R1:W5:Y:S02]  /*3ea0*/  LDG.E.LTC128B R100, desc[UR36][R56.64+0x24] ;  /* 0x0000242438647981 */ /* 0x000364000c1e1920 */
.L_x_99:
[----:B------:R-:W-:Y:S05]  /*3eb0*/  BSYNC B1 ;  /* 0x0000000000017941 */ /* 0x000fea0003800000 */
.L_x_98:
[----:B-----5:R-:W-:Y:S01]  /*3ec0*/  LOP3.LUT R4, R100, 0xffffe000, RZ, 0xc0, !PT ;  /* 0xffffe00064047812 */ /* 0x020fe200078ec0ff */
[----:B------:R-:W-:Y:S01]  /*3ed0*/  @P4 IMAD.MOV.U32 R5, RZ, RZ, R63 ;  /* 0x000000ffff054224 */ /* 0x000fe200078e003f */
[----:B------:R-:W-:Y:S03]  /*3ee0*/  BSSY B1, `(.L_x_100) ;  /* 0x000000a000017945 */ /* 0x000fe60003800000 */
[----:B------:R-:W-:-:S04]  /*3ef0*/  FMUL R4, R4, R89 ;  /* 0x0000005904047220 */ /* 0x000fc80000400000 */
[----:B------:R-:W-:Y:S01]  /*3f00*/  FFMA R29, R29, R88, R4 ;  /* 0x000000581d1d7223 */ /* 0x000fe20000000004 */
[----:B------:R-:W-:-:S04]  /*3f10*/  @P4 IMAD.MOV.U32 R4, RZ, RZ, R62 ;  /* 0x000000ffff044224 */ /* 0x000fc800078e003e */
[----:B------:R-:W-:-:S05]  /*3f20*/  F2FP.TF32.F32.PACK_B R29, R29 ;  /* 0x0000001dff1d723e */ /* 0x000fca00024050ff */
[----:B------:R2:W-:Y:S01]  /*3f30*/  @P4 STG.E desc[UR36][R4.64+0x24], R29 ;  /* 0x0000241d04004986 */ /* 0x0005e2000c101924 */
[----:B------:R-:W-:-:S04]  /*3f40*/  ISETP.NE.AND P4, PT, R106, RZ, PT ;  /* 0x000000ff6a00720c */ /* 0x000fc80003f85270 */
[----:B------:R-:W-:-:S13]  /*3f50*/  ISETP.GT.AND P4, PT, R3, 0x88, P4 ;  /* 0x000000880300780c */ /* 0x000fda0002784270 */
[----:B--2---:R-:W-:Y:S05]  /*3f60*/  @!P4 BRA `(.L_x_101) ;  /* 0x000000000004c947 */ /* 0x004fea0003800000 */
[----:B------:R2:W5:Y:S02]  /*3f70*/  LDG.E.LTC128B R100, desc[UR36][R8.64+0x20] ;  /* 0x0000202408647981 */ /* 0x000564000c1e1920 */
.L_x_101:
[----:B------:R-:W-:Y:S05]  /*3f80*/  BSYNC B1 ;  /* 0x0000000000017941 */ /* 0x000fea0003800000 */
.L_x_100:
[----:B-----5:R-:W-:Y:S01]  /*3f90*/  LOP3.LUT R4, R100, 0xffffe000, RZ, 0xc0, !PT ;  /* 0xffffe00064047812 */ /* 0x020fe200078ec0ff */
[----:B------:R-:W-:Y:S04]  /*3fa0*/  BSSY B1, `(.L_x_102) ;  /* 0x0000008000017945 */ /* 0x000fe80003800000 */
[----:B------:R-:W-:-:S04]  /*3fb0*/  FMUL R5, R4, R89 ;  /* 0x0000005904057220 */ /* 0x000fc80000400000 */
[----:B------:R-:W-:-:S05]  /*3fc0*/  FFMA R5, R30, R88, R5 ;  /* 0x000000581e057223 */ /* 0x000fca0000000005 */
[----:B------:R-:W-:-:S05]  /*3fd0*/  F2FP.TF32.F32.PACK_B R5, R5 ;  /* 0x00000005ff05723e */ /* 0x000fca00024050ff */
[----:B------:R4:W-:Y:S01]  /*3fe0*/  @P4 STG.E desc[UR36][R10.64+0x20], R5 ;  /* 0x000020050a004986 */ /* 0x0009e2000c101924 */
[----:B------:R-:W-:-:S13]  /*3ff0*/  ISETP.GT.AND P4, PT, R3, 0x88, P6 ;  /* 0x000000880300780c */ /* 0x000fda0003784270 */
[----:B----4-:R-:W-:Y:S05]  /*4000*/  @!P4 BRA `(.L_x_103) ;  /* 0x000000000004c947 */ /* 0x010fea0003800000 */
[----:B------:R4:W5:Y:S02]  /*4010*/  LDG.E.LTC128B R100, desc[UR36][R8.64+0x24] ;  /* 0x0000242408647981 */ /* 0x000964000c1e1920 */
.L_x_103:
[----:B------:R-:W-:Y:S05]  /*4020*/  BSYNC B1 ;  /* 0x0000000000017941 */ /* 0x000fea0003800000 */
.L_x_102:
[----:B-----5:R-:W-:Y:S01]  /*4030*/  LOP3.LUT R4, R100, 0xffffe000, RZ, 0xc0, !PT ;  /* 0xffffe00064047812 */ /* 0x020fe200078ec0ff */
[----:B------:R-:W-:Y:S01]  /*4040*/  @P4 IMAD.MOV.U32 R5, RZ, RZ, R11 ;  /* 0x000000ffff054224 */ /* 0x000fe200078e000b */
[----:B------:R-:W-:Y:S01]  /*4050*/  ISETP.NE.AND P6, PT, R101, RZ, PT ;  /* 0x000000ff6500720c */ /* 0x000fe20003fc5270 */
[----:B------:R-:W-:Y:S02]  /*4060*/  BSSY B1, `(.L_x_104) ;  /* 0x0000009000017945 */ /* 0x000fe40003800000 */
[----:B------:R-:W-:-:S04]  /*4070*/  FMUL R4, R4, R89 ;  /* 0x0000005904047220 */ /* 0x000fc80000400000 */
[----:B------:R-:W-:Y:S01]  /*4080*/  FFMA R31, R31, R88, R4 ;  /* 0x000000581f1f7223 */ /* 0x000fe20000000004 */
[----:B------:R-:W-:-:S04]  /*4090*/  @P4 IMAD.MOV.U32 R4, RZ, RZ, R10 ;  /* 0x000000ffff044224 */ /* 0x000fc800078e000a */
[----:B------:R-:W-:-:S05]  /*40a0*/  F2FP.TF32.F32.PACK_B R31, R31 ;  /* 0x0000001fff1f723e */ /* 0x000fca00024050ff */
[----:B------:R0:W-:Y:S01]  /*40b0*/  @P4 STG.E desc[UR36][R4.64+0x24], R31 ;  /* 0x0000241f04004986 */ /* 0x0001e2000c101924 */
[----:B------:R-:W-:-:S13]  /*40c0*/  ISETP.GT.AND P4, PT, R3, 0x80, P6 ;  /* 0x000000800300780c */ /* 0x000fda0003784270 */
[----:B0-----:R-:W-:Y:S05]  /*40d0*/  @!P4 BRA `(.L_x_105) ;  /* 0x000000000004c947 */ /* 0x001fea0003800000 */
[----:B------:R0:W5:Y:S02]  /*40e0*/  LDG.E.LTC128B R100, desc[UR36][R56.64+0x40] ;  /* 0x0000402438647981 */ /* 0x000164000c1e1920 */
.L_x_105:
[----:B------:R-:W-:Y:S05]  /*40f0*/  BSYNC B1 ;  /* 0x0000000000017941 */ /* 0x000fea0003800000 */
.L_x_104:
[----:B-----5:R-:W-:Y:S01]  /*4100*/  LOP3.LUT R4, R100, 0xffffe000, RZ, 0xc0, !PT ;  /* 0xffffe00064047812 */ /* 0x020fe200078ec0ff */
[----:B------:R-:W-:Y:S01]  /*4110*/  BSSY B1, `(.L_x_106) ;  /* 0x000000b000017945 */ /* 0x000fe20003800000 */
[----:B------:R-:W-:-:S03]  /*4120*/  ISETP.NE.AND P6, PT, R91, RZ, PT ;  /* 0x000000ff5b00720c */ /* 0x000fc60003fc5270 */
[----:B------:R-:W-:Y:S01]  /*4130*/  FMUL R5, R4, R89 ;  /* 0x0000005904057220 */ /* 0x000fe20000400000 */
[----:B------:R-:W-:-:S03]  /*4140*/  @P4 IMAD.MOV.U32 R4, RZ, RZ, R62 ;  /* 0x000000ffff044224 */ /* 0x000fc600078e003e */
[----:B------:R-:W-:Y:S01]  /*4150*/  FFMA R7, R32, R88, R5 ;  /* 0x0000005820077223 */ /* 0x000fe20000000005 */
[----:B------:R-:W-:-:S04]  /*4160*/  @P4 IMAD.MOV.U32 R5, RZ, RZ, R63 ;  /* 0x000000ffff054224 */ /* 0x000fc800078e003f */
[----:B------:R-:W-:-:S05]  /*4170*/  F2FP.TF32.F32.PACK_B R7, R7 ;  /* 0x00000007ff07723e */ /* 0x000fca00024050ff */
[----:B------:R0:W-:Y:S01]  /*4180*/  @P4 STG.E desc[UR36][R4.64+0x40], R7 ;  /* 0x0000400704004986 */ /* 0x0001e2000c101924 */
[----:B------:R-:W-:-:S13]  /*4190*/  ISETP.GT.AND P4, PT, R3, 0x80, P6 ;  /* 0x000000800300780c */ /* 0x000fda0003784270 */
[----:B0-----:R-:W-:Y:S05]  /*41a0*/  @!P4 BRA `(.L_x_107) ;  /* 0x000000000004c947 */ /* 0x001fea0003800000 */
[----:B------:R0:W5:Y:S02]  /*41b0*/  LDG.E.LTC128B R100, desc[UR36][R56.64+0x44] ;  /* 0x0000442438647981 */ /* 0x000164000c1e1920 */
.L_x_107:
[----:B------:R-:W-:Y:S05]  /*41c0*/  BSYNC B1 ;  /* 0x0000000000017941 */ /* 0x000fea0003800000 */
.L_x_106:
        /* <DEDUP_REMOVED lines=10> */
[----:B0-----:R-:W-:Y:S05]  /*4270*/  @!P4 BRA `(.L_x_109) ;  /* 0x000000000004c947 */ /* 0x001fea0003800000 */
[----:B------:R0:W5:Y:S02]  /*4280*/  LDG.E.LTC128B R100, desc[UR36][R8.64+0x40] ;  /* 0x0000402408647981 */ /* 0x000164000c1e1920 */
.L_x_109:
[----:B------:R-:W-:Y:S05]  /*4290*/  BSYNC B1 ;  /* 0x0000000000017941 */ /* 0x000fea0003800000 */
.L_x_108:
[----:B-----5:R-:W-:Y:S01]  /*42a0*/  LOP3.LUT R4, R100, 0xffffe000, RZ, 0xc0, !PT ;  /* 0xffffe00064047812 */ /* 0x020fe200078ec0ff */
[----:B------:R-:W-:Y:S04]  /*42b0*/  BSSY B1, `(.L_x_110) ;  /* 0x000000a000017945 */ /* 0x000fe80003800000 */
        /* <DEDUP_REMOVED lines=9> */
.L_x_111:
[----:B------:R-:W-:Y:S05]  /*4350*/  BSYNC B1 ;  /* 0x0000000000017941 */ /* 0x000fea0003800000 */
.L_x_110:
        /* <DEDUP_REMOVED lines=12> */
.L_x_113:
[----:B------:R-:W-:Y:S05]  /*4420*/  BSYNC B1 ;  /* 0x0000000000017941 */ /* 0x000fea0003800000 */
.L_x_112:
        /* <DEDUP_REMOVED lines=12> */
.L_x_115:
[----:B------:R-:W-:Y:S05]  /*44f0*/  BSYNC B1 ;  /* 0x0000000000017941 */ /* 0x000fea0003800000 */
.L_x_114:
        /* <DEDUP_REMOVED lines=12> */
.L_x_117:
[----:B------:R-:W-:Y:S05]  /*45c0*/  BSYNC B1 ;  /* 0x0000000000017941 */ /* 0x000fea0003800000 */
.L_x_116:
        /* <DEDUP_REMOVED lines=11> */
.L_x_119:
[----:B------:R-:W-:Y:S05]  /*4680*/  BSYNC B1 ;  /* 0x0000000000017941 */ /* 0x000fea0003800000 */
.L_x_118:
        /* <DEDUP_REMOVED lines=12> */
.L_x_121:
[----:B------:R-:W-:Y:S05]  /*4750*/  BSYNC B1 ;  /* 0x0000000000017941 */ /* 0x000fea0003800000 */
.L_x_120:
        /* <DEDUP_REMOVED lines=12> */
.L_x_123:
[----:B------:R-:W-:Y:S05]  /*4820*/  BSYNC B1 ;  /* 0x0000000000017941 */ /* 0x000fea0003800000 */
.L_x_122:
        /* <DEDUP_REMOVED lines=12> */
.L_x_125:
[----:B------:R-:W-:Y:S05]  /*48f0*/  BSYNC B1 ;  /* 0x0000000000017941 */ /* 0x000fea0003800000 */
.L_x_124:
        /* <DEDUP_REMOVED lines=11> */
.L_x_127:
[----:B------:R-:W-:Y:S05]  /*49b0*/  BSYNC B1 ;  /* 0x0000000000017941 */ /* 0x000fea0003800000 */
.L_x_126:
        /* <DEDUP_REMOVED lines=12> */
.L_x_129:
[----:B------:R-:W-:Y:S05]  /*4a80*/  BSYNC B1 ;  /* 0x0000000000017941 */ /* 0x000fea0003800000 */
.L_x_128:
        /* <DEDUP_REMOVED lines=11> */
.L_x_131:
[----:B------:R-:W-:Y:S05]  /*4b40*/  BSYNC B1 ;  /* 0x0000000000017941 */ /* 0x000fea0003800000 */
.L_x_130:
        /* <DEDUP_REMOVED lines=11> */
.L_x_133:
[----:B------:R-:W-:Y:S05]  /*4c00*/  BSYNC B1 ;  /* 0x0000000000017941 */ /* 0x000fea0003800000 */
.L_x_132:
[----:B-----5:R-:W-:Y:S01]  /*4c10*/  LOP3.LUT R4, R100, 0xffffe000, RZ, 0xc0, !PT ;  /* 0xffffe00064047812 */ /* 0x020fe200078ec0ff */
[----:B------:R-:W-:Y:S01]  /*4c20*/  BSSY B1, `(.L_x_134) ;  /* 0x000000a000017945 */ /* 0x000fe20003800000 */
[----:B------:R-:W-:-:S03]  /*4c30*/  ISETP.GT.AND P5, PT, R3, 0x88, P5 ;  /* 0x000000880300780c */ /* 0x000fc60002fa4270 */
[----:B------:R-:W-:Y:S01]  /*4c40*/  FMUL R5, R4, R89 ;  /* 0x0000005904057220 */ /* 0x000fe20000400000 */
[----:B------:R-:W-:-:S03]  /*4c50*/  @P4 IMAD.MOV.U32 R4, RZ, RZ, R10 ;  /* 0x000000ffff044224 */ /* 0x000fc600078e000a */
[----:B------:R-:W-:Y:S01]  /*4c60*/  FFMA R7, R46, R88, R5 ;  /* 0x000000582e077223 */ /* 0x000fe20000000005 */
[----:B------:R-:W-:-:S04]  /*4c70*/  @P4 IMAD.MOV.U32 R5, RZ, RZ, R11 ;  /* 0x000000ffff054224 */ /* 0x000fc800078e000b */
[----:B------:R-:W-:-:S05]  /*4c80*/  F2FP.TF32.F32.PACK_B R7, R7 ;  /* 0x00000007ff07723e */ /* 0x000fca00024050ff */
[----:B------:R0:W-:Y:S01]  /*4c90*/  @P4 STG.E desc[UR36][R4.64+0xa0], R7 ;  /* 0x0000a00704004986 */ /* 0x0001e2000c101924 */
[----:B------:R-:W-:Y:S05]  /*4ca0*/  @!P5 BRA `(.L_x_135) ;  /* 0x000000000004d947 */ /* 0x000fea0003800000 */
[----:B------:R0:W5:Y:S02]  /*4cb0*/  LDG.E.LTC128B R100, desc[UR36][R8.64+0xa4] ;  /* 0x0000a42408647981 */ /* 0x000164000c1e1920 */
.L_x_135:
[----:B------:R-:W-:Y:S05]  /*4cc0*/  BSYNC B1 ;  /* 0x0000000000017941 */ /* 0x000fea0003800000 */
.L_x_134:
[----:B0----5:R-:W-:Y:S01]  /*4cd0*/  LOP3.LUT R4, R100, 0xffffe000, RZ, 0xc0, !PT ;  /* 0xffffe00064047812 */ /* 0x021fe200078ec0ff */
        /* <DEDUP_REMOVED lines=10> */
.L_x_137:
[----:B------:R-:W-:Y:S05]  /*4d80*/  BSYNC B1 ;  /* 0x0000000000017941 */ /* 0x000fea0003800000 */
.L_x_136:
[----:B0----5:R-:W-:Y:S01]  /*4d90*/  LOP3.LUT R4, R100, 0xffffe000, RZ, 0xc0, !PT ;  /* 0xffffe00064047812 */ /* 0x021fe200078ec0ff */
        /* <DEDUP_REMOVED lines=10> */
.L_x_139:
[----:B------:R-:W-:Y:S05]  /*4e40*/  BSYNC B1 ;  /* 0x0000000000017941 */ /* 0x000fea0003800000 */
.L_x_138:
        /* <DEDUP_REMOVED lines=11> */
.L_x_141:
[----:B------:R-:W-:Y:S05]  /*4f00*/  BSYNC B1 ;  /* 0x0000000000017941 */ /* 0x000fea0003800000 */
.L_x_140:
        /* <DEDUP_REMOVED lines=11> */
.L_x_143:
[----:B------:R-:W-:Y:S05]  /*4fc0*/  BSYNC B1 ;  /* 0x0000000000017941 */ /* 0x000fea0003800000 */
.L_x_142:
        /* <DEDUP_REMOVED lines=11> */
.L_x_145:
[----:B------:R-:W-:Y:S05]  /*5080*/  BSYNC B1 ;  /* 0x0000000000017941 */ /* 0x000fea0003800000 */
.L_x_144:
        /* <DEDUP_REMOVED lines=11> */
.L_x_147:
[----:B------:R-:W-:Y:S05]  /*5140*/  BSYNC B1 ;  /* 0x0000000000017941 */ /* 0x000fea0003800000 */
.L_x_146:
[----:B0----5:R-:W-:Y:S01]  /*5150*/  LOP3.LUT R4, R100, 0xffffe000, RZ, 0xc0, !PT ;  /* 0xffffe00064047812 */ /* 0x021fe200078ec0ff */
        /* <DEDUP_REMOVED lines=8> */
.L_x_149:
[----:B------:R-:W-:Y:S05]  /*51e0*/  BSYNC B1 ;  /* 0x0000000000017941 */ /* 0x000fea0003800000 */
.L_x_148:
        /* <DEDUP_REMOVED lines=11> */
.L_x_151:
[----:B------:R-:W-:Y:S05]  /*52a0*/  BSYNC B1 ;  /* 0x0000000000017941 */ /* 0x000fea0003800000 */
.L_x_150:
[----:B------:R-:W-:Y:S05]  /*52b0*/  @!P0 BRA `(.L_x_152) ;  /* 0x00000014008c8947 */ /* 0x000fea0003800000 */
[----:B-----5:R-:W-:-:S05]  /*52c0*/  LOP3.LUT R100, R100, 0xffffe000, RZ, 0xc0, !PT ;  /* 0xffffe00064647812 */ /* 0x020fca00078ec0ff */
[----:B------:R-:W-:-:S04]  /*52d0*/  FMUL R100, R100, R89 ;  /* 0x0000005964647220 */ /* 0x000fc80000400000 */
[----:B------:R-:W-:-:S05]  /*52e0*/  FFMA R55, R55, R88, R100 ;  /* 0x0000005837377223 */ /* 0x000fca0000000064 */
[----:B------:R-:W-:-:S05]  /*52f0*/  F2FP.TF32.F32.PACK_B R55, R55 ;  /* 0x00000037ff37723e */ /* 0x000fca00024050ff */
[----:B------:R0:W-:Y:S01]  /*5300*/  STG.E desc[UR36][R10.64+0xe4], R55 ;  /* 0x0000e4370a007986 */ /* 0x0001e2000c101924 */
[----:B------:R-:W-:Y:S05]  /*5310*/  BRA `(.L_x_152) ;  /* 0x0000001400747947 */ /* 0x000fea0003800000 */
.L_x_29:
[----:B------:R-:W-:Y:S01]  /*5320*/  ULDC.64 UR4, c[0x0][0x5c0] ;  /* 0x0001700000047ab9 */ /* 0x000fe20000000a00 */
[-C--:B------:R-:W-:Y:S01]  /*5330*/  FMUL R5, R56, R88.reuse ;  /* 0x0000005838057220 */ /* 0x080fe20000400000 */
[----:B------:R-:W-:Y:S01]  /*5340*/  LEA R8, P1, R102, UR4, 0x2 ;  /* 0x0000000466087c11 */ /* 0x000fe2000f8210ff */
[-C--:B------:R-:W-:Y:S01]  /*5350*/  FMUL R57, R57, R88.reuse ;  /* 0x0000005839397220 */ /* 0x080fe20000400000 */
[----:B------:R-:W-:Y:S01]  /*5360*/  ISETP.GT.AND P4, PT, R4, 0x1, PT ;  /* 0x000000010400780c */ /* 0x000fe20003f84270 */
[----:B------:R-:W-:Y:S01]  /*5370*/  IMAD.SHL.U32 R15, R10, 0x20, RZ ;  /* 0x000000200a0f7824 */ /* 0x000fe200078e00ff */
[----:B------:R-:W-:Y:S01]  /*5380*/  LEA.HI.X R9, R102, UR5, R13, 0x2, P1 ;  /* 0x0000000566097c11 */ /* 0x000fe200088f140d */
[----:B------:R-:W-:Y:S01]  /*5390*/  IMAD.SHL.U32 R91, R10, 0x200, RZ ;  /* 0x000002000a5b7824 */ /* 0x000fe200078e00ff */
[----:B------:R-:W-:Y:S01]  /*53a0*/  F2FP.TF32.F32.PACK_B R5, R5 ;  /* 0x00000005ff05723e */ /* 0x000fe200024050ff */
[-C--:B------:R-:W-:Y:S01]  /*53b0*/  FMUL R59, R59, R88.reuse ;  /* 0x000000583b3b7220 */ /* 0x080fe20000400000 */
[C---:B------:R-:W-:Y:S01]  /*53c0*/  ISETP.GT.AND P1, PT, R3.reuse, RZ, P4 ;  /* 0x000000ff0300720c */ /* 0x040fe20002724270 */
[-C--:B------:R-:W-:Y:S01]  /*53d0*/  FMUL R13, R58, R88.reuse ;  /* 0x000000583a0d7220 */ /* 0x080fe20000400000 */
[C-C-:B------:R-:W-:Y:S01]  /*53e0*/  SHF.L.U64.HI R7, R10.reuse, 0x5, R11.reuse ;  /* 0x000000050a077819 */ /* 0x140fe2000001020b */
[----:B------:R0:W-:Y:S01]  /*53f0*/  @P0 STG.E desc[UR36][R8.64], R5 ;  /* 0x0000000508000986 */ /* 0x0001e2000c101924 */
[----:B------:R-:W-:Y:S01]  /*5400*/  ISETP.GT.AND P0, PT, R3, 0x8, P4 ;  /* 0x000000080300780c */ /* 0x000fe20002704270 */
[-C--:B------:R-:W-:Y:S01]  /*5410*/  FMUL R61, R61, R88.reuse ;  /* 0x000000583d3d7220 */ /* 0x080fe20000400000 */
[----:B------:R-:W-:Y:S01]  /*5420*/  SHF.L.U64.HI R23, R10, 0x9, R11 ;  /* 0x000000090a177819 */ /* 0x000fe2000001020b */
[----:B------:R-:W-:Y:S01]  /*5430*/  FMUL R63, R63, R88 ;  /* 0x000000583f3f7220 */ /* 0x000fe20000400000 */
[----:B------:R-:W-:Y:S01]  /*5440*/  IADD3 R10, P2, R15, R8, RZ ;  /* 0x000000080f0a7210 */ /* 0x000fe20007f5e0ff */
[-C--:B------:R-:W-:Y:S01]  /*5450*/  FMUL R65, R65, R88.reuse ;  /* 0x0000005841417220 */ /* 0x080fe20000400000 */
[----:B------:R-:W-:Y:S01]  /*5460*/  F2FP.TF32.F32.PACK_B R57, R57 ;  /* 0x00000039ff39723e */ /* 0x000fe200024050ff */
[----:B------:R-:W-:Y:S01]  /*5470*/  FMUL R67, R67, R88 ;  /* 0x0000005843437220 */ /* 0x000fe20000400000 */
[----:B------:R-:W-:Y:S01]  /*5480*/  F2FP.TF32.F32.PACK_B R59, R59 ;  /* 0x0000003bff3b723e */ /* 0x000fe200024050ff */
[----:B------:R-:W-:Y:S01]  /*5490*/  IMAD.X R11, R7, 0x1, R9, P2 ;  /* 0x00000001070b7824 */ /* 0x000fe200010e0609 */
[----:B------:R-:W-:Y:S01]  /*54a0*/  ISETP.GT.AND P5, PT, R4, 0x8, PT ;  /* 0x000000080400780c */ /* 0x000fe20003fa4270 */
[----:B------:R-:W-:Y:S01]  /*54b0*/  @P1 STG.E desc[UR36][R8.64+0x4], R57 ;  /* 0x0000043908001986 */ /* 0x000fe2000c101924 */
[----:B------:R-:W-:Y:S01]  /*54c0*/  IADD3 R6, P1, P2, R91, R8, R15 ;  /* 0x000000085b067210 */ /* 0x000fe20007a3e00f */
[-C--:B0-----:R-:W-:Y:S01]  /*54d0*/  FMUL R5, R60, R88.reuse ;  /* 0x000000583c057220 */ /* 0x081fe20000400000 */
[C---:B------:R-:W-:Y:S01]  /*54e0*/  ISETP.GT.AND P4, PT, R4.reuse, 0x9, PT ;  /* 0x000000090400780c */ /* 0x040fe20003f84270 */
[----:B------:R-:W-:Y:S01]  /*54f0*/  @P0 STG.E desc[UR36][R10.64+0x4], R59 ;  /* 0x0000043b0a000986 */ /* 0x000fe2000c101924 */
[----:B------:R-:W-:Y:S01]  /*5500*/  ISETP.GT.AND P3, PT, R3, 0x8, P6 ;  /* 0x000000080300780c */ /* 0x000fe20003764270 */
[-C--:B------:R-:W-:Y:S01]  /*5510*/  FMUL R69, R69, R88.reuse ;  /* 0x0000005845457220 */ /* 0x080fe20000400000 */
[----:B------:R-:W-:Y:S01]  /*5520*/  IADD3.X R7, R23, R9, R7, P1, P2 ;  /* 0x0000000917077210 */ /* 0x000fe20000fe4407 */
[-C--:B------:R-:W-:Y:S01]  /*5530*/  FMUL R71, R71, R88.reuse ;  /* 0x0000005847477220 */ /* 0x080fe20000400000 */
[----:B------:R-:W-:Y:S01]  /*5540*/  ISETP.GT.AND P1, PT, R3, RZ, P5 ;  /* 0x000000ff0300720c */ /* 0x000fe20002f24270 */
[-C--:B------:R-:W-:Y:S01]  /*5550*/  FMUL R73, R73, R88.reuse ;  /* 0x0000005849497220 */ /* 0x080fe20000400000 */
[----:B------:R-:W-:Y:S01]  /*5560*/  ISETP.GT.AND P0, PT, R3, RZ, P4 ;  /* 0x000000ff0300720c */ /* 0x000fe20002704270 */
[-C--:B------:R-:W-:Y:S01]  /*5570*/  FMUL R75, R75, R88.reuse ;  /* 0x000000584b4b7220 */ /* 0x080fe20000400000 */
[----:B------:R-:W-:Y:S01]  /*5580*/  F2FP.TF32.F32.PACK_B R13, R13 ;  /* 0x0000000dff0d723e */ /* 0x000fe200024050ff */
[-C--:B------:R-:W-:Y:S01]  /*5590*/  FMUL R77, R77, R88.reuse ;  /* 0x000000584d4d7220 */ /* 0x080fe20000400000 */
[----:B------:R-:W-:Y:S01]  /*55a0*/  F2FP.TF32.F32.PACK_B R5, R5 ;  /* 0x00000005ff05723e */ /* 0x000fe200024050ff */
[-C--:B------:R-:W-:Y:S01]  /*55b0*/  FMUL R79, R79, R88.reuse ;  /* 0x000000584f4f7220 */ /* 0x080fe20000400000 */
[----:B------:R-:W-:Y:S01]  /*55c0*/  F2FP.TF32.F32.PACK_B R61, R61 ;  /* 0x0000003dff3d723e */ /* 0x000fe200024050ff */
[----:B------:R0:W-:Y:S01]  /*55d0*/  @P3 STG.E desc[UR36][R10.64], R13 ;  /* 0x0000000d0a003986 */ /* 0x0001e2000c101924 */
[----:B------:R-:W-:Y:S01]  /*55e0*/  F2FP.TF32.F32.PACK_B R63, R63 ;  /* 0x0000003fff3f723e */ /* 0x000fe200024050ff */
[-C--:B------:R-:W-:Y:S01]  /*55f0*/  FMUL R81, R81, R88.reuse ;  /* 0x0000005851517220 */ /* 0x080fe20000400000 */
[C---:B------:R-:W-:Y:S01]  /*5600*/  ISETP.GT.AND P3, PT, R4.reuse, 0x10, PT ;  /* 0x000000100400780c */ /* 0x040fe20003f64270 */
[----:B------:R1:W-:Y:S01]  /*5610*/  @P1 STG.E desc[UR36][R8.64+0x20], R5 ;  /* 0x0000200508001986 */ /* 0x0003e2000c101924 */
[----:B------:R-:W-:Y:S01]  /*5620*/  ISETP.GT.AND P1, PT, R3, 0x8, P5 ;  /* 0x000000080300780c */ /* 0x000fe20002f24270 */
[-C--:B------:R-:W-:Y:S01]  /*5630*/  FMUL R83, R83, R88.reuse ;  /* 0x0000005853537220 */ /* 0x080fe20000400000 */
[----:B------:R-:W-:Y:S01]  /*5640*/  ISETP.GT.AND P2, PT, R4, 0x11, PT ;  /* 0x000000110400780c */ /* 0x000fe20003f44270 */
[----:B------:R-:W-:Y:S01]  /*5650*/  @P0 STG.E desc[UR36][R8.64+0x24], R61 ;  /* 0x0000243d08000986 */ /* 0x000fe2000c101924 */
[----:B------:R-:W-:Y:S01]  /*5660*/  ISETP.GT.AND P0, PT, R3, 0x8, P4 ;  /* 0x000000080300780c */ /* 0x000fe20002704270 */
[-C--:B------:R-:W-:Y:S01]  /*5670*/  FMUL R85, R85, R88.reuse ;  /* 0x0000005855557220 */ /* 0x080fe20000400000 */
[----:B------:R-:W-:Y:S01]  /*5680*/  F2FP.TF32.F32.PACK_B R65, R65 ;  /* 0x00000041ff41723e */ /* 0x000fe200024050ff */
[-C--:B0-----:R-:W-:Y:S01]  /*5690*/  FMUL R13, R62, R88.reuse ;  /* 0x000000583e0d7220 */ /* 0x081fe20000400000 */
[----:B------:R-:W-:Y:S01]  /*56a0*/  F2FP.TF32.F32.PACK_B R67, R67 ;  /* 0x00000043ff43723e */ /* 0x000fe200024050ff */
[-C--:B------:R-:W-:Y:S01]  /*56b0*/  FMUL R87, R87, R88.reuse ;  /* 0x0000005857577220 */ /* 0x080fe20000400000 */
[----:B------:R-:W-:Y:S01]  /*56c0*/  F2FP.TF32.F32.PACK_B R69, R69 ;  /* 0x00000045ff45723e */ /* 0x000fe200024050ff */
[-C--:B-1----:R-:W-:Y:S01]  /*56d0*/  FMUL R5, R64, R88.reuse ;  /* 0x0000005840057220 */ /* 0x082fe20000400000 */
[----:B------:R-:W-:Y:S01]  /*56e0*/  F2FP.TF32.F32.PACK_B R13, R13 ;  /* 0x0000000dff0d723e */ /* 0x000fe200024050ff */
[-C--:B------:R-:W-:Y:S01]  /*56f0*/  FMUL R25, R25, R88.reuse ;  /* 0x0000005819197220 */ /* 0x080fe20000400000 */
[----:B------:R-:W-:Y:S01]  /*5700*/  F2FP.TF32.F32.PACK_B R71, R71 ;  /* 0x00000047ff47723e */ /* 0x000fe200024050ff */
[-C--:B------:R-:W-:Y:S01]  /*5710*/  FMUL R27, R27, R88.reuse ;  /* 0x000000581b1b7220 */ /* 0x080fe20000400000 */
[----:B------:R-:W-:Y:S01]  /*5720*/  F2FP.TF32.F32.PACK_B R5, R5 ;  /* 0x00000005ff05723e */ /* 0x000fe200024050ff */
[----:B------:R-:W-:Y:S01]  /*5730*/  @P0 STG.E desc[UR36][R10.64+0x24], R63 ;  /* 0x0000243f0a000986 */ /* 0x000fe2000c101924 */
[----:B------:R-:W-:Y:S01]  /*5740*/  ISETP.GT.AND P0, PT, R3, RZ, P3 ;  /* 0x000000ff0300720c */ /* 0x000fe20001f04270 */
[-C--:B------:R-:W-:Y:S01]  /*5750*/  FMUL R29, R29, R88.reuse ;  /* 0x000000581d1d7220 */ /* 0x080fe20000400000 */
[----:B------:R-:W-:Y:S01]  /*5760*/  F2FP.TF32.F32.PACK_B R73, R73 ;  /* 0x00000049ff49723e */ /* 0x000fe200024050ff */
[----:B------:R0:W-:Y:S01]  /*5770*/  @P1 STG.E desc[UR36][R10.64+0x20], R13 ;  /* 0x0000200d0a001986 */ /* 0x0001e2000c101924 */
[C---:B------:R-:W-:Y:S01]  /*5780*/  ISETP.GT.AND P1, PT, R4.reuse, 0x19, PT ;  /* 0x000000190400780c */ /* 0x040fe20003f24270 */
[-C--:B------:R-:W-:Y:S01]  /*5790*/  FMUL R31, R31, R88.reuse ;  /* 0x000000581f1f7220 */ /* 0x080fe20000400000 */
[----:B------:R-:W-:Y:S01]  /*57a0*/  F2FP.TF32.F32.PACK_B R75, R75 ;  /* 0x0000004bff4b723e */ /* 0x000fe200024050ff */
[-C--:B------:R-:W-:Y:S01]  /*57b0*/  FMUL R33, R33, R88.reuse ;  /* 0x0000005821217220 */ /* 0x080fe20000400000 */
[C---:B------:R-:W-:Y:S01]  /*57c0*/  ISETP.GT.AND P5, PT, R4.reuse, 0x28, PT ;  /* 0x000000280400780c */ /* 0x040fe20003fa4270 */
[-C--:B------:R-:W-:Y:S01]  /*57d0*/  FMUL R35, R35, R88.reuse ;  /* 0x0000005823237220 */ /* 0x080fe20000400000 */
[----:B------:R-:W-:Y:S01]  /*57e0*/  ISETP.GT.AND P4, PT, R4, 0x29, PT ;  /* 0x000000290400780c */ /* 0x000fe20003f84270 */
[-C--:B------:R-:W-:Y:S01]  /*57f0*/  FMUL R37, R37, R88.reuse ;  /* 0x0000005825257220 */ /* 0x080fe20000400000 */
[----:B------:R-:W-:Y:S01]  /*5800*/  F2FP.TF32.F32.PACK_B R77, R77 ;  /* 0x0000004dff4d723e */ /* 0x000fe200024050ff */
[----:B------:R1:W-:Y:S01]  /*5810*/  @P0 STG.E desc[UR36][R8.64+0x40], R5 ;  /* 0x0000400508000986 */ /* 0x0003e2000c101924 */
[----:B------:R-:W-:Y:S01]  /*5820*/  ISETP.GT.AND P0, PT, R3, RZ, P2 ;  /* 0x000000ff0300720c */ /* 0x000fe20001704270 */
[-C--:B0-----:R-:W-:Y:S01]  /*5830*/  FMUL R13, R66, R88.reuse ;  /* 0x00000058420d7220 */ /* 0x081fe20000400000 */
[----:B------:R-:W-:Y:S01]  /*5840*/  F2FP.TF32.F32.PACK_B R79, R79 ;  /* 0x0000004fff4f723e */ /* 0x000fe200024050ff */
[-C--:B------:R-:W-:Y:S01]  /*5850*/  FMUL R39, R39, R88.reuse ;  /* 0x0000005827277220 */ /* 0x080fe20000400000 */
[----:B------:R-:W-:Y:S01]  /*5860*/  F2FP.TF32.F32.PACK_B R81, R81 ;  /* 0x00000051ff51723e */ /* 0x000fe200024050ff */
[-C--:B------:R-:W-:Y:S01]  /*5870*/  FMUL R41, R41, R88.reuse ;  /* 0x0000005829297220 */ /* 0x080fe20000400000 */
[----:B------:R-:W-:Y:S01]  /*5880*/  F2FP.TF32.F32.PACK_B R13, R13 ;  /* 0x0000000dff0d723e */ /* 0x000fe200024050ff */
[-C--:B------:R-:W-:Y:S01]  /*5890*/  FMUL R43, R43, R88.reuse ;  /* 0x000000582b2b7220 */ /* 0x080fe20000400000 */
[----:B------:R-:W-:Y:S01]  /*58a0*/  F2FP.TF32.F32.PACK_B R83, R83 ;  /* 0x00000053ff53723e */ /* 0x000fe200024050ff */
[-C--:B------:R-:W-:Y:S01]  /*58b0*/  FMUL R45, R45, R88.reuse ;  /* 0x000000582d2d7220 */ /* 0x080fe20000400000 */
[----:B------:R-:W-:Y:S01]  /*58c0*/  P2R R57, PR, RZ, 0x20 ;  /* 0x00000020ff397803 */ /* 0x000fe20000000000 */
[-C--:B-1----:R-:W-:Y:S01]  /*58d0*/  FMUL R5, R68, R88.reuse ;  /* 0x0000005844057220 */ /* 0x082fe20000400000 */
[----:B------:R-:W-:Y:S01]  /*58e0*/  P2R R56, PR, RZ, 0x10 ;  /* 0x00000010ff387803 */ /* 0x000fe20000000000 */
[----:B------:R-:W-:Y:S01]  /*58f0*/  @P0 STG.E desc[UR36][R8.64+0x44], R65 ;  /* 0x0000444108000986 */ /* 0x000fe2000c101924 */
[----:B------:R-:W-:Y:S01]  /*5900*/  ISETP.GT.AND P0, PT, R3, 0x8, P3 ;  /* 0x000000080300780c */ /* 0x000fe20001f04270 */
[-C--:B------:R-:W-:Y:S01]  /*5910*/  FMUL R47, R47, R88.reuse ;  /* 0x000000582f2f7220 */ /* 0x080fe20000400000 */
[----:B------:R-:W-:Y:S01]  /*5920*/  F2FP.TF32.F32.PACK_B R5, R5 ;  /* 0x00000005ff05723e */ /* 0x000fe200024050ff */
[-C--:B------:R-:W-:Y:S01]  /*5930*/  FMUL R49, R49, R88.reuse ;  /* 0x0000005831317220 */ /* 0x080fe20000400000 */
[----:B------:R-:W-:Y:S01]  /*5940*/  ISETP.GT.AND P3, PT, R4, 0x30, PT ;  /* 0x000000300400780c */ /* 0x000fe20003f64270 */
[-C--:B------:R-:W-:Y:S01]  /*5950*/  FMUL R51, R51, R88.reuse ;  /* 0x0000005833337220 */ /* 0x080fe20000400000 */
[----:B------:R-:W-:Y:S01]  /*5960*/  F2FP.TF32.F32.PACK_B R85, R85 ;  /* 0x00000055ff55723e */ /* 0x000fe200024050ff */
[-C--:B------:R-:W-:Y:S01]  /*5970*/  FMUL R53, R53, R88.reuse ;  /* 0x0000005835357220 */ /* 0x080fe20000400000 */
[----:B------:R-:W-:Y:S01]  /*5980*/  F2FP.TF32.F32.PACK_B R87, R87 ;  /* 0x00000057ff57723e */ /* 0x000fe200024050ff */
[----:B------:R-:W-:Y:S01]  /*5990*/  FMUL R55, R55, R88 ;  /* 0x0000005837377220 */ /* 0x000fe20000400000 */
[----:B------:R-:W-:-:S02]  /*59a0*/  F2FP.TF32.F32.PACK_B R25, R25 ;  /* 0x00000019ff19723e */ /* 0x000fc400024050ff */
[----:B------:R-:W-:Y:S01]  /*59b0*/  F2FP.TF32.F32.PACK_B R27, R27 ;  /* 0x0000001bff1b723e */ /* 0x000fe200024050ff */
[----:B------:R0:W-:Y:S01]  /*59c0*/  @P0 STG.E desc[UR36][R10.64+0x40], R13 ;  /* 0x0000400d0a000986 */ /* 0x0001e2000c101924 */
[----:B------:R-:W-:Y:S02]  /*59d0*/  ISETP.GT.AND P0, PT, R3, 0x8, P2 ;  /* 0x000000080300780c */ /* 0x000fe40001704270 */
[----:B------:R-:W-:Y:S02]  /*59e0*/  ISETP.GT.AND P2, PT, R4, 0x18, PT ;  /* 0x000000180400780c */ /* 0x000fe40003f44270 */
[----:B------:R-:W-:Y:S02]  /*59f0*/  F2FP.TF32.F32.PACK_B R29, R29 ;  /* 0x0000001dff1d723e */ /* 0x000fe400024050ff */
[----:B------:R-:W-:Y:S02]  /*5a00*/  F2FP.TF32.F32.PACK_B R31, R31 ;  /* 0x0000001fff1f723e */ /* 0x000fe400024050ff */
[----:B------:R-:W-:-:S02]  /*5a10*/  F2FP.TF32.F32.PACK_B R33, R33 ;  /* 0x00000021ff21723e */ /* 0x000fc400024050ff */
[----:B------:R-:W-:Y:S01]  /*5a20*/  F2FP.TF32.F32.PACK_B R35, R35 ;  /* 0x00000023ff23723e */ /* 0x000fe200024050ff */
[----:B0-----:R-:W-:Y:S01]  /*5a30*/  FMUL R13, R70, R88 ;  /* 0x00000058460d7220 */ /* 0x001fe20000400000 */
[----:B------:R-:W-:Y:S01]  /*5a40*/  F2FP.TF32.F32.PACK_B R37, R37 ;  /* 0x00000025ff25723e */ /* 0x000fe200024050ff */
[----:B------:R-:W-:Y:S01]  /*5a50*/  @P0 STG.E desc[UR36][R10.64+0x44], R67 ;  /* 0x000044430a000986 */ /* 0x000fe2000c101924 */
[----:B------:R-:W-:Y:S02]  /*5a60*/  ISETP.GT.AND P0, PT, R3, RZ, P2 ;  /* 0x000000ff0300720c */ /* 0x000fe40001704270 */
[----:B------:R-:W-:Y:S02]  /*5a70*/  F2FP.TF32.F32.PACK_B R13, R13 ;  /* 0x0000000dff0d723e */ /* 0x000fe400024050ff */
[----:B------:R-:W-:Y:S02]  /*5a80*/  F2FP.TF32.F32.PACK_B R39, R39 ;  /* 0x00000027ff27723e */ /* 0x000fe400024050ff */
[----:B------:R-:W-:-:S02]  /*5a90*/  F2FP.TF32.F32.PACK_B R41, R41 ;  /* 0x00000029ff29723e */ /* 0x000fc400024050ff */
[----:B------:R-:W-:Y:S02]  /*5aa0*/  F2FP.TF32.F32.PACK_B R43, R43 ;  /* 0x0000002bff2b723e */ /* 0x000fe400024050ff */
[----:B------:R-:W-:Y:S02]  /*5ab0*/  F2FP.TF32.F32.PACK_B R45, R45 ;  /* 0x0000002dff2d723e */ /* 0x000fe400024050ff */
[----:B------:R-:W-:Y:S01]  /*5ac0*/  F2FP.TF32.F32.PACK_B R47, R47 ;  /* 0x0000002fff2f723e */ /* 0x000fe200024050ff */
[----:B------:R0:W-:Y:S01]  /*5ad0*/  @P0 STG.E desc[UR36][R8.64+0x60], R5 ;  /* 0x0000600508000986 */ /* 0x0001e2000c101924 */
[----:B------:R-:W-:Y:S02]  /*5ae0*/  ISETP.GT.AND P0, PT, R3, RZ, P1 ;  /* 0x000000ff0300720c */ /* 0x000fe40000f04270 */
[----:B------:R-:W-:Y:S02]  /*5af0*/  F2FP.TF32.F32.PACK_B R49, R49 ;  /* 0x00000031ff31723e */ /* 0x000fe400024050ff */
[----:B------:R-:W-:-:S02]  /*5b00*/  F2FP.TF32.F32.PACK_B R51, R51 ;  /* 0x00000033ff33723e */ /* 0x000fc400024050ff */
[----:B------:R-:W-:Y:S02]  /*5b10*/  F2FP.TF32.F32.PACK_B R53, R53 ;  /* 0x00000035ff35723e */ /* 0x000fe400024050ff */
[----:B------:R-:W-:Y:S01]  /*5b20*/  F2FP.TF32.F32.PACK_B R55, R55 ;  /* 0x00000037ff37723e */ /* 0x000fe200024050ff */
[----:B0-----:R-:W-:-:S04]  /*5b30*/  FMUL R5, R72, R88 ;  /* 0x0000005848057220 */ /* 0x001fc80000400000 */
[----:B------:R-:W-:Y:S01]  /*5b40*/  @P0 STG.E desc[UR36][R8.64+0x64], R69 ;  /* 0x0000644508000986 */ /* 0x000fe2000c101924 */
[----:B------:R-:W-:Y:S02]  /*5b50*/  ISETP.GT.AND P0, PT, R3, 0x8, P2 ;  /* 0x000000080300780c */ /* 0x000fe40001704270 */
[----:B------:R-:W-:Y:S02]  /*5b60*/  ISETP.GT.AND P2, PT, R4, 0x20, PT ;  /* 0x000000200400780c */ /* 0x000fe40003f44270 */
[----:B------:R-:W-:-:S09]  /*5b70*/  F2FP.TF32.F32.PACK_B R5, R5 ;  /* 0x00000005ff05723e */ /* 0x000fd200024050ff */
[----:B------:R0:W-:Y:S01]  /*5b80*/  @P0 STG.E desc[UR36][R10.64+0x60], R13 ;  /* 0x0000600d0a000986 */ /* 0x0001e2000c101924 */
[----:B------:R-:W-:Y:S02]  /*5b90*/  ISETP.GT.AND P0, PT, R3, 0x8, P1 ;  /* 0x000000080300780c */ /* 0x000fe40000f04270 */
[----:B------:R-:W-:Y:S01]  /*5ba0*/  ISETP.GT.AND P1, PT, R4, 0x21, PT ;  /* 0x000000210400780c */ /* 0x000fe20003f24270 */
[----:B0-----:R-:W-:-:S10]  /*5bb0*/  FMUL R13, R74, R88 ;  /* 0x000000584a0d7220 */ /* 0x001fd40000400000 */
[----:B------:R-:W-:Y:S01]  /*5bc0*/  @P0 STG.E desc[UR36][R10.64+0x64], R71 ;  /* 0x000064470a000986 */ /* 0x000fe2000c101924 */
[----:B------:R-:W-:Y:S02]  /*5bd0*/  ISETP.GT.AND P0, PT, R3, RZ, P2 ;  /* 0x000000ff0300720c */ /* 0x000fe40001704270 */
[----:B------:R-:W-:-:S11]  /*5be0*/  F2FP.TF32.F32.PACK_B R13, R13 ;  /* 0x0000000dff0d723e */ /* 0x000fd600024050ff */
[----:B------:R0:W-:Y:S01]  /*5bf0*/  @P0 STG.E desc[UR36][R8.64+0x80], R5 ;  /* 0x0000800508000986 */ /* 0x0001e2000c101924 */
[----:B------:R-:W-:Y:S01]  /*5c00*/  ISETP.GT.AND P0, PT, R3, RZ, P1 ;  /* 0x000000ff0300720c */ /* 0x000fe20000f04270 */
[----:B0-----:R-:W-:-:S12]  /*5c10*/  FMUL R5, R76, R88 ;  /* 0x000000584c057220 */ /* 0x001fd80000400000 */
[----:B------:R-:W-:Y:S01]  /*5c20*/  @P0 STG.E desc[UR36][R8.64+0x84], R73 ;  /* 0x0000844908000986 */ /* 0x000fe2000c101924 */
[----:B------:R-:W-:Y:S02]  /*5c30*/  ISETP.GT.AND P0, PT, R3, 0x8, P2 ;  /* 0x000000080300780c */ /* 0x000fe40001704270 */
[----:B------:R-:W-:Y:S02]  /*5c40*/  F2FP.TF32.F32.PACK_B R5, R5 ;  /* 0x00000005ff05723e */ /* 0x000fe400024050ff */
[----:B------:R-:W-:-:S09]  /*5c50*/  ISETP.GT.AND P2, PT, R4, 0x38, PT ;  /* 0x000000380400780c */ /* 0x000fd20003f44270 */
[----:B------:R0:W-:Y:S01]  /*5c60*/  @P0 STG.E desc[UR36][R10.64+0x80], R13 ;  /* 0x0000800d0a000986 */ /* 0x0001e2000c101924 */
[----:B------:R-:W-:Y:S01]  /*5c70*/  ISETP.GT.AND P0, PT, R3, 0x8, P1 ;  /* 0x000000080300780c */ /* 0x000fe20000f04270 */
[----:B0-----:R-:W-:-:S12]  /*5c80*/  FMUL R13, R78, R88 ;  /* 0x000000584e0d7220 */ /* 0x001fd80000400000 */
        /* <DEDUP_REMOVED lines=8> */
[----:B------:R-:W-:-:S11]  /*5d10*/  F2FP.TF32.F32.PACK_B R5, R5 ;  /* 0x00000005ff05723e */ /* 0x000fd600024050ff */
[----:B------:R0:W-:Y:S01]  /*5d20*/  @P0 STG.E desc[UR36][R10.64+0xa0], R13 ;  /* 0x0000a00d0a000986 */ /* 0x0001e2000c101924 */
[C---:B------:R-:W-:Y:S02]  /*5d30*/  ISETP.GT.AND P0, PT, R3.reuse, 0x8, P4 ;  /* 0x000000080300780c */ /* 0x040fe40002704270 */
[----:B------:R-:W-:Y:S01]  /*5d40*/  ISETP.GT.AND P4, PT, R3, 0x8, P2 ;  /* 0x000000080300780c */ /* 0x000fe20001784270 */
[----:B0-----:R-:W-:-:S10]  /*5d50*/  FMUL R13, R82, R88 ;  /* 0x00000058520d7220 */ /* 0x001fd40000400000 */
[----:B------:R-:W-:Y:S01]  /*5d60*/  @P0 STG.E desc[UR36][R10.64+0xa4], R79 ;  /* 0x0000a44f0a000986 */ /* 0x000fe2000c101924 */
[----:B------:R-:W-:Y:S02]  /*5d70*/  ISETP.GT.AND P0, PT, R3, RZ, P3 ;  /* 0x000000ff0300720c */ /* 0x000fe40001f04270 */
[----:B------:R-:W-:-:S11]  /*5d80*/  F2FP.TF32.F32.PACK_B R13, R13 ;  /* 0x0000000dff0d723e */ /* 0x000fd600024050ff */
[----:B------:R0:W-:Y:S01]  /*5d90*/  @P0 STG.E desc[UR36][R8.64+0xc0], R5 ;  /* 0x0000c00508000986 */ /* 0x0001e2000c101924 */
[----:B------:R-:W-:-:S04]  /*5da0*/  ISETP.GT.AND P0, PT, R4, 0x31, PT ;  /* 0x000000310400780c */ /* 0x000fc80003f04270 */
[----:B------:R-:W-:Y:S01]  /*5db0*/  ISETP.GT.AND P1, PT, R3, RZ, P0 ;  /* 0x000000ff0300720c */ /* 0x000fe20000724270 */
[----:B0-----:R-:W-:-:S05]  /*5dc0*/  FMUL R5, R84, R88 ;  /* 0x0000005854057220 */ /* 0x001fca0000400000 */
[----:B------:R-:W-:-:S07]  /*5dd0*/  F2FP.TF32.F32.PACK_B R5, R5 ;  /* 0x00000005ff05723e */ /* 0x000fce00024050ff */
[----:B------:R-:W-:Y:S01]  /*5de0*/  @P1 STG.E desc[UR36][R8.64+0xc4], R81 ;  /* 0x0000c45108001986 */ /* 0x000fe2000c101924 */
[----:B------:R-:W-:-:S13]  /*5df0*/  ISETP.GT.AND P1, PT, R3, 0x8, P3 ;  /* 0x000000080300780c */ /* 0x000fda0001f24270 */
[----:B------:R0:W-:Y:S01]  /*5e00*/  @P1 STG.E desc[UR36][R10.64+0xc0], R13 ;  /* 0x0000c00d0a001986 */ /* 0x0001e2000c101924 */
[----:B------:R-:W-:-:S13]  /*5e10*/  ISETP.GT.AND P1, PT, R3, 0x8, P0 ;  /* 0x000000080300780c */ /* 0x000fda0000724270 */
[----:B------:R-:W-:Y:S01]  /*5e20*/  @P1 STG.E desc[UR36][R10.64+0xc4], R83 ;  /* 0x0000c4530a001986 */ /* 0x000fe2000c101924 */
[----:B------:R-:W-:-:S05]  /*5e30*/  IADD3 R14, P1, R91, R10, RZ ;  /* 0x0000000a5b0e7210 */ /* 0x000fca0007f3e0ff */
[----:B------:R-:W-:Y:S01]  /*5e40*/  IMAD.X R15, R23, 0x1, R11, P1 ;  /* 0x00000001170f7824 */ /* 0x000fe200008e060b */
[----:B------:R-:W-:-:S13]  /*5e50*/  ISETP.GT.AND P1, PT, R3, RZ, P2 ;  /* 0x000000ff0300720c */ /* 0x000fda0001724270 */
[----:B------:R1:W-:Y:S01]  /*5e60*/  @P1 STG.E desc[UR36][R8.64+0xe0], R5 ;  /* 0x0000e00508001986 */ /* 0x0003e2000c101924 */
[----:B------:R-:W-:-:S05]  /*5e70*/  IADD3 R20, P1, R91, R10, RZ ;  /* 0x0000000a5b147210 */ /* 0x000fca0007f3e0ff */
[----:B------:R-:W-:Y:S01]  /*5e80*/  IMAD.X R21, R23, 0x1, R11, P1 ;  /* 0x0000000117157824 */ /* 0x000fe200008e060b */
[----:B------:R-:W-:-:S05]  /*5e90*/  IADD3 R12, P1, R91, R8, RZ ;  /* 0x000000085b0c7210 */ /* 0x000fca0007f3e0ff */
[----:B0-----:R-:W-:Y:S01]  /*5ea0*/  IMAD.X R13, R23, 0x1, R9, P1 ;  /* 0x00000001170d7824 */ /* 0x001fe200008e0609 */
[----:B------:R-:W-:Y:S01]  /*5eb0*/  ISETP.GT.AND P1, PT, R4, 0x39, PT ;  /* 0x000000390400780c */ /* 0x000fe20003f24270 */
[-C--:B-1----:R-:W-:Y:S01]  /*5ec0*/  FMUL R5, R86, R88.reuse ;  /* 0x0000005856057220 */ /* 0x082fe20000400000 */
[----:B------:R-:W-:Y:S02]  /*5ed0*/  FMUL R23, R24, R88 ;  /* 0x0000005818177220 */ /* 0x000fe40000400000 */
[----:B------:R-:W-:Y:S02]  /*5ee0*/  ISETP.GT.AND P5, PT, R3, RZ, P1 ;  /* 0x000000ff0300720c */ /* 0x000fe40000fa4270 */
[----:B------:R-:W-:Y:S02]  /*5ef0*/  F2FP.TF32.F32.PACK_B R5, R5 ;  /* 0x00000005ff05723e */ /* 0x000fe400024050ff */
[----:B------:R-:W-:-:S09]  /*5f00*/  F2FP.TF32.F32.PACK_B R23, R23 ;  /* 0x00000017ff17723e */ /* 0x000fd200024050ff */
[----:B------:R-:W-:Y:S01]  /*5f10*/  @P5 STG.E desc[UR36][R8.64+0xe4], R85 ;  /* 0x0000e45508005986 */ /* 0x000fe2000c101924 */
[----:B------:R-:W-:-:S03]  /*5f20*/  ISETP.GT.AND P5, PT, R4, 0x1, PT ;  /* 0x000000010400780c */ /* 0x000fc60003fa4270 */
[----:B------:R0:W-:Y:S01]  /*5f30*/  @P4 STG.E desc[UR36][R10.64+0xe0], R5 ;  /* 0x0000e0050a004986 */ /* 0x0001e2000c101924 */
[C---:B------:R-:W-:Y:S02]  /*5f40*/  ISETP.GT.AND P4, PT, R3.reuse, 0x8, P1 ;  /* 0x000000080300780c */ /* 0x040fe40000f84270 */
[----:B------:R-:W-:Y:S01]  /*5f50*/  ISETP.GT.AND P5, PT, R3, 0x80, P5 ;  /* 0x000000800300780c */ /* 0x000fe20002fa4270 */
[----:B0-----:R-:W-:-:S10]  /*5f60*/  FMUL R5, R26, R88 ;  /* 0x000000581a057220 */ /* 0x001fd40000400000 */
[----:B------:R0:W-:Y:S01]  /*5f70*/  @P4 STG.E desc[UR36][R10.64+0xe4], R87 ;  /* 0x0000e4570a004986 */ /* 0x0001e2000c101924 */
[C---:B------:R-:W-:Y:S01]  /*5f80*/  ISETP.GT.AND P4, PT, R3.reuse, 0x80, P6 ;  /* 0x000000800300780c */ /* 0x040fe20003784270 */
[----:B------:R-:W-:Y:S01]  /*5f90*/  @P5 IMAD.MOV.U32 R8, RZ, RZ, R12 ;  /* 0x000000ffff085224 */ /* 0x000fe200078e000c */
[----:B------:R-:W-:Y:S01]  /*5fa0*/  ISETP.GT.AND P6, PT, R3, 0x88, P6 ;  /* 0x000000880300780c */ /* 0x000fe200037c4270 */
[----:B------:R-:W-:Y:S01]  /*5fb0*/  @P5 IMAD.MOV.U32 R9, RZ, RZ, R13 ;  /* 0x000000ffff095224 */ /* 0x000fe200078e000d */
[----:B------:R-:W-:Y:S01]  /*5fc0*/  F2FP.TF32.F32.PACK_B R5, R5 ;  /* 0x00000005ff05723e */ /* 0x000fe200024050ff */
[----:B0-----:R-:W-:-:S08]  /*5fd0*/  FMUL R11, R28, R88 ;  /* 0x000000581c0b7220 */ /* 0x001fd00000400000 */
[----:B------:R-:W-:Y:S01]  /*5fe0*/  @P4 STG.E desc[UR36][R12.64], R23 ;  /* 0x000000170c004986 */ /* 0x000fe2000c101924 */
[----:B------:R-:W-:Y:S02]  /*5ff0*/  ISETP.NE.AND P4, PT, R56, RZ, PT ;  /* 0x000000ff3800720c */ /* 0x000fe40003f85270 */
[----:B------:R-:W-:Y:S01]  /*6000*/  F2FP.TF32.F32.PACK_B R11, R11 ;  /* 0x0000000bff0b723e */ /* 0x000fe200024050ff */
[----:B------:R-:W-:Y:S01]  /*6010*/  @P5 STG.E desc[UR36][R8.64+0x4], R25 ;  /* 0x0000041908005986 */ /* 0x000fe2000c101924 */
[----:B------:R-:W-:-:S03]  /*6020*/  ISETP.NE.AND P5, PT, R57, RZ, PT ;  /* 0x000000ff3900720c */ /* 0x000fc60003fa5270 */
[----:B------:R0:W-:Y:S01]  /*6030*/  @P6 STG.E desc[UR36][R14.64], R5 ;  /* 0x000000050e006986 */ /* 0x0001e2000c101924 */
[----:B------:R-:W-:-:S04]  /*6040*/  ISETP.GT.AND P6, PT, R4, 0x1, PT ;  /* 0x000000010400780c */ /* 0x000fc80003fc4270 */
[----:B------:R-:W-:Y:S01]  /*6050*/  ISETP.GT.AND P6, PT, R3, 0x88, P6 ;  /* 0x000000880300780c */ /* 0x000fe200037c4270 */
[-C--:B0-----:R-:W-:Y:S01]  /*6060*/  FMUL R5, R30, R88.reuse ;  /* 0x000000581e057220 */ /* 0x081fe20000400000 */
[----:B------:R-:W-:-:S04]  /*6070*/  FMUL R15, R50, R88 ;  /* 0x00000058320f7220 */ /* 0x000fc80000400000 */
[----:B------:R-:W-:-:S07]  /*6080*/  F2FP.TF32.F32.PACK_B R5, R5 ;  /* 0x00000005ff05723e */ /* 0x000fce00024050ff */
[----:B------:R0:W-:Y:S01]  /*6090*/  @P6 STG.E desc[UR36][R20.64+0x4], R27 ;  /* 0x0000041b14006986 */ /* 0x0001e2000c101924 */
[----:B------:R-:W-:Y:S02]  /*60a0*/  ISETP.GT.AND P6, PT, R4, 0x8, PT ;  /* 0x000000080400780c */ /* 0x000fe40003fc4270 */
[----:B------:R-:W-:Y:S02]  /*60b0*/  F2FP.TF32.F32.PACK_B R15, R15 ;  /* 0x0000000fff0f723e */ /* 0x000fe400024050ff */
[----:B------:R-:W-:Y:S01]  /*60c0*/  ISETP.GT.AND P6, PT, R3, 0x80, P6 ;  /* 0x000000800300780c */ /* 0x000fe200037c4270 */
[----:B0-----:R-:W-:-:S05]  /*60d0*/  FMUL R21, R52, R88 ;  /* 0x0000005834157220 */ /* 0x001fca0000400000 */
[----:B------:R-:W-:-:S07]  /*60e0*/  F2FP.TF32.F32.PACK_B R21, R21 ;  /* 0x00000015ff15723e */ /* 0x000fce00024050ff */
[----:B------:R-:W-:Y:S02]  /*60f0*/  @P6 IMAD.MOV.U32 R8, RZ, RZ, R12 ;  /* 0x000000ffff086224 */ /* 0x000fe400078e000c */
[----:B------:R-:W-:-:S05]  /*6100*/  @P6 IMAD.MOV.U32 R9, RZ, RZ, R13 ;  /* 0x000000ffff096224 */ /* 0x000fca00078e000d */
[----:B------:R0:W-:Y:S01]  /*6110*/  @P6 STG.E desc[UR36][R8.64+0x20], R11 ;  /* 0x0000200b08006986 */ /* 0x0001e2000c101924 */
[----:B------:R-:W-:-:S04]  /*6120*/  ISETP.GT.AND P6, PT, R4, 0x9, PT ;  /* 0x000000090400780c */ /* 0x000fc80003fc4270 */
[----:B------:R-:W-:Y:S01]  /*6130*/  ISETP.GT.AND P6, PT, R3, 0x80, P6 ;  /* 0x000000800300780c */ /* 0x000fe200037c4270 */
[----:B0-----:R-:W-:-:S05]  /*6140*/  FMUL R11, R32, R88 ;  /* 0x00000058200b7220 */ /* 0x001fca0000400000 */
[----:B------:R-:W-:-:S07]  /*6150*/  F2FP.TF32.F32.PACK_B R11, R11 ;  /* 0x0000000bff0b723e */ /* 0x000fce00024050ff */
[----:B------:R-:W-:Y:S02]  /*6160*/  @P6 IMAD.MOV.U32 R8, RZ, RZ, R12 ;  /* 0x000000ffff086224 */ /* 0x000fe400078e000c */
[----:B------:R-:W-:-:S05]  /*6170*/  @P6 IMAD.MOV.U32 R9, RZ, RZ, R13 ;  /* 0x000000ffff096224 */ /* 0x000fca00078e000d */
[----:B------:R-:W-:Y:S01]  /*6180*/  @P6 STG.E desc[UR36][R8.64+0x24], R29 ;  /* 0x0000241d08006986 */ /* 0x000fe2000c101924 */
[----:B------:R-:W-:-:S04]  /*6190*/  ISETP.GT.AND P6, PT, R4, 0x8, PT ;  /* 0x000000080400780c */ /* 0x000fc80003fc4270 */
[----:B------:R-:W-:-:S13]  /*61a0*/  ISETP.GT.AND P6, PT, R3, 0x88, P6 ;  /* 0x000000880300780c */ /* 0x000fda00037c4270 */
[----:B------:R0:W-:Y:S01]  /*61b0*/  @P6 STG.E desc[UR36][R6.64+0x20], R5 ;  /* 0x0000200506006986 */ /* 0x0001e2000c101924 */
[----:B------:R-:W-:-:S04]  /*61c0*/  ISETP.GT.AND P6, PT, R4, 0x9, PT ;  /* 0x000000090400780c */ /* 0x000fc80003fc4270 */
[----:B------:R-:W-:Y:S01]  /*61d0*/  ISETP.GT.AND P6, PT, R3, 0x88, P6 ;  /* 0x000000880300780c */ /* 0x000fe200037c4270 */
[----:B0-----:R-:W-:-:S05]  /*61e0*/  FMUL R5, R34, R88 ;  /* 0x0000005822057220 */ /* 0x001fca0000400000 */
[----:B------:R-:W-:-:S07]  /*61f0*/  F2FP.TF32.F32.PACK_B R5, R5 ;  /* 0x00000005ff05723e */ /* 0x000fce00024050ff */
[----:B------:R-:W-:Y:S01]  /*6200*/  @P6 STG.E desc[UR36][R6.64+0x24], R31 ;  /* 0x0000241f06006986 */ /* 0x000fe2000c101924 */
[----:B------:R-:W-:-:S04]  /*6210*/  ISETP.GT.AND P6, PT, R4, 0x10, PT ;  /* 0x000000100400780c */ /* 0x000fc80003fc4270 */
[----:B------:R-:W-:-:S13]  /*6220*/  ISETP.GT.AND P6, PT, R3, 0x80, P6 ;  /* 0x000000800300780c */ /* 0x000fda00037c4270 */
        /* <DEDUP_REMOVED lines=54> */
[----:B------:R0:W-:Y:S01]  /*6590*/  @P6 STG.E desc[UR36][R6.64+0x80], R5 ;  /* 0x0000800506006986 */ /* 0x0001e2000c101924 */
[----:B------:R-:W-:-:S04]  /*65a0*/  ISETP.GT.AND P6, PT, R4, 0x21, PT ;  /* 0x000000210400780c */ /* 0x000fc80003fc4270 */
[----:B------:R-:W-:-:S13]  /*65b0*/  ISETP.GT.AND P6, PT, R3, 0x88, P6 ;  /* 0x000000880300780c */ /* 0x000fda00037c4270 */
[----:B------:R-:W-:Y:S02]  /*65c0*/  @P6 IMAD.MOV.U32 R4, RZ, RZ, R6 ;  /* 0x000000ffff046224 */ /* 0x000fe400078e0006 */
[----:B0-----:R-:W-:-:S05]  /*65d0*/  @P6 IMAD.MOV.U32 R5, RZ, RZ, R7 ;  /* 0x000000ffff056224 */ /* 0x001fca00078e0007 */
[----:B------:R0:W-:Y:S01]  /*65e0*/  @P6 STG.E desc[UR36][R4.64+0x84], R43 ;  /* 0x0000842b04006986 */ /* 0x0001e2000c101924 */
[C---:B------:R-:W-:Y:S02]  /*65f0*/  ISETP.GT.AND P6, PT, R3.reuse, 0x80, P5 ;  /* 0x000000800300780c */ /* 0x040fe40002fc4270 */
[----:B------:R-:W-:-:S11]  /*6600*/  ISETP.GT.AND P5, PT, R3, 0x88, P5 ;  /* 0x000000880300780c */ /* 0x000fd60002fa4270 */
[----:B0-----:R-:W-:Y:S02]  /*6610*/  @P6 IMAD.MOV.U32 R4, RZ, RZ, R12 ;  /* 0x000000ffff046224 */ /* 0x001fe400078e000c */
[----:B------:R-:W-:-:S05]  /*6620*/  @P6 IMAD.MOV.U32 R5, RZ, RZ, R13 ;  /* 0x000000ffff056224 */ /* 0x000fca00078e000d */
[----:B------:R0:W-:Y:S01]  /*6630*/  @P6 STG.E desc[UR36][R4.64+0xa0], R9 ;  /* 0x0000a00904006986 */ /* 0x0001e2000c101924 */
[C---:B------:R-:W-:Y:S02]  /*6640*/  ISETP.GT.AND P6, PT, R3.reuse, 0x80, P4 ;  /* 0x000000800300780c */ /* 0x040fe400027c4270 */
[----:B------:R-:W-:Y:S01]  /*6650*/  ISETP.GT.AND P4, PT, R3, 0x88, P4 ;  /* 0x000000880300780c */ /* 0x000fe20002784270 */
[----:B0-----:R-:W-:-:S10]  /*6660*/  FMUL R9, R48, R88 ;  /* 0x0000005830097220 */ /* 0x001fd40000400000 */
[----:B------:R-:W-:Y:S02]  /*6670*/  @P6 IMAD.MOV.U32 R4, RZ, RZ, R12 ;  /* 0x000000ffff046224 */ /* 0x000fe400078e000c */
[----:B------:R-:W-:Y:S01]  /*6680*/  @P6 IMAD.MOV.U32 R5, RZ, RZ, R13 ;  /* 0x000000ffff056224 */ /* 0x000fe200078e000d */
[----:B------:R-:W-:-:S04]  /*6690*/  F2FP.TF32.F32.PACK_B R9, R9 ;  /* 0x00000009ff09723e */ /* 0x000fc800024050ff */
[----:B------:R0:W-:Y:S02]  /*66a0*/  @P6 STG.E desc[UR36][R4.64+0xa4], R45 ;  /* 0x0000a42d04006986 */ /* 0x0001e4000c101924 */
[----:B0-----:R-:W-:Y:S02]  /*66b0*/  @P5 IMAD.MOV.U32 R4, RZ, RZ, R6 ;  /* 0x000000ffff045224 */ /* 0x001fe400078e0006 */
[----:B------:R-:W-:-:S05]  /*66c0*/  @P5 IMAD.MOV.U32 R5, RZ, RZ, R7 ;  /* 0x000000ffff055224 */ /* 0x000fca00078e0007 */
[----:B------:R0:W-:Y:S01]  /*66d0*/  @P5 STG.E desc[UR36][R4.64+0xa0], R11 ;  /* 0x0000a00b04005986 */ /* 0x0001e2000c101924 */
[C---:B------:R-:W-:Y:S02]  /*66e0*/  ISETP.GT.AND P5, PT, R3.reuse, 0x80, P3 ;  /* 0x000000800300780c */ /* 0x040fe40001fa4270 */
[----:B------:R-:W-:Y:S01]  /*66f0*/  ISETP.GT.AND P3, PT, R3, 0x88, P3 ;  /* 0x000000880300780c */ /* 0x000fe20001f64270 */
[----:B0-----:R-:W-:Y:S02]  /*6700*/  @P4 IMAD.MOV.U32 R4, RZ, RZ, R6 ;  /* 0x000000ffff044224 */ /* 0x001fe400078e0006 */
[----:B------:R-:W-:Y:S01]  /*6710*/  FMUL R11, R54, R88 ;  /* 0x00000058360b7220 */ /* 0x000fe20000400000 */
[----:B------:R-:W-:-:S04]  /*6720*/  @P4 IMAD.MOV.U32 R5, RZ, RZ, R7 ;  /* 0x000000ffff054224 */ /* 0x000fc800078e0007 */
[----:B------:R-:W-:Y:S01]  /*6730*/  F2FP.TF32.F32.PACK_B R11, R11 ;  /* 0x0000000bff0b723e */ /* 0x000fe200024050ff */
[----:B------:R0:W-:Y:S01]  /*6740*/  @P4 STG.E desc[UR36][R4.64+0xa4], R47 ;  /* 0x0000a42f04004986 */ /* 0x0001e2000c101924 */
[C---:B------:R-:W-:Y:S02]  /*6750*/  ISETP.GT.AND P4, PT, R3.reuse, 0x80, P0 ;  /* 0x000000800300780c */ /* 0x040fe40000784270 */
[----:B------:R-:W-:Y:S01]  /*6760*/  ISETP.GT.AND P0, PT, R3, 0x88, P0 ;  /* 0x000000880300780c */ /* 0x000fe20000704270 */
[----:B0-----:R-:W-:Y:S02]  /*6770*/  @P5 IMAD.MOV.U32 R4, RZ, RZ, R12 ;  /* 0x000000ffff045224 */ /* 0x001fe400078e000c */
[----:B------:R-:W-:-:S05]  /*6780*/  @P5 IMAD.MOV.U32 R5, RZ, RZ, R13 ;  /* 0x000000ffff055224 */ /* 0x000fca00078e000d */
        /* <DEDUP_REMOVED lines=10> */
[----:B------:R0:W-:Y:S02]  /*6830*/  @P3 STG.E desc[UR36][R4.64+0xc0], R15 ;  /* 0x0000c00f04003986 */ /* 0x0001e4000c101924 */
[----:B0-----:R-:W-:Y:S02]  /*6840*/  @P0 IMAD.MOV.U32 R4, RZ, RZ, R6 ;  /* 0x000000ffff040224 */ /* 0x001fe400078e0006 */
[----:B------:R-:W-:-:S05]  /*6850*/  @P0 IMAD.MOV.U32 R5, RZ, RZ, R7 ;  /* 0x000000ffff050224 */ /* 0x000fca00078e0007 */
[----:B------:R0:W-:Y:S02]  /*6860*/  @P0 STG.E desc[UR36][R4.64+0xc4], R51 ;  /* 0x0000c43304000986 */ /* 0x0001e4000c101924 */
[----:B0-----:R-:W-:Y:S02]  /*6870*/  @P5 IMAD.MOV.U32 R4, RZ, RZ, R12 ;  /* 0x000000ffff045224 */ /* 0x001fe400078e000c */
[----:B------:R-:W-:-:S05]  /*6880*/  @P5 IMAD.MOV.U32 R5, RZ, RZ, R13 ;  /* 0x000000ffff055224 */ /* 0x000fca00078e000d */
[----:B------:R0:W-:Y:S04]  /*6890*/  @P5 STG.E desc[UR36][R4.64+0xe0], R21 ;  /* 0x0000e01504005986 */ /* 0x0001e8000c101924 */
[----:B------:R1:W-:Y:S01]  /*68a0*/  @P4 STG.E desc[UR36][R12.64+0xe4], R53 ;  /* 0x0000e4350c004986 */ /* 0x0003e2000c101924 */
[----:B0-----:R-:W-:Y:S02]  /*68b0*/  @P2 IMAD.MOV.U32 R4, RZ, RZ, R6 ;  /* 0x000000ffff042224 */ /* 0x001fe400078e0006 */
[----:B------:R-:W-:-:S05]  /*68c0*/  @P2 IMAD.MOV.U32 R5, RZ, RZ, R7 ;  /* 0x000000ffff052224 */ /* 0x000fca00078e0007 */
[----:B------:R1:W-:Y:S04]  /*68d0*/  @P2 STG.E desc[UR36][R4.64+0xe0], R11 ;  /* 0x0000e00b04002986 */ /* 0x0003e8000c101924 */
[----:B------:R1:W-:Y:S02]  /*68e0*/  @P1 STG.E desc[UR36][R6.64+0xe4], R55 ;  /* 0x0000e43706001986 */ /* 0x0003e4000c101924 */
.L_x_152:
[----:B------:R-:W-:Y:S05]  /*68f0*/  BSYNC B0 ;  /* 0x0000000000007941 */ /* 0x000fea0003800000 */
.L_x_28:
[----:B------:R-:W-:Y:S01]  /*6900*/  ULDC UR4, c[0x0][0xc] ;  /* 0x0000030000047ab9 */ /* 0x000fe20000000800 */
[----:B------:R-:W-:Y:S01]  /*6910*/  ULDC UR5, c[0x0][0x10] ;  /* 0x0000040000057ab9 */ /* 0x000fe20000000800 */
[----:B------:R-:W2:Y:S01]  /*6920*/  LDC R3, c[0x0][0x14] ;  /* 0x00000500ff037b82 */ /* 0x000ea20000000800 */
[----:B------:R-:W-:Y:S01]  /*6930*/  UIMAD.WIDE.U32 UR4, UR4, UR5, URZ ;  /* 0x00000005040472a5 */ /* 0x000fe2000f8e003f */
[----:B------:R-:W-:Y:S02]  /*6940*/  IMAD.MOV.U32 R90, RZ, RZ, -0x1 ;  /* 0xffffffffff5a7424 */ /* 0x000fe400078e00ff */
[----:B------:R-:W-:-:S03]  /*6950*/  IMAD.MOV.U32 R23, RZ, RZ, -0x1 ;  /* 0xffffffffff177424 */ /* 0x000fc600078e00ff */
[----:B--2---:R-:W-:-:S04]  /*6960*/  IMAD.WIDE.U32 R16, R3, UR4, R16 ;  /* 0x0000000403107c25 */ /* 0x004fc8000f8e0010 */
[----:B------:R-:W-:Y:S01]  /*6970*/  IMAD R3, R3, UR5, RZ ;  /* 0x0000000503037c24 */ /* 0x000fe2000f8e02ff */
[----:B------:R-:W-:Y:S02]  /*6980*/  ULDC.64 UR4, c[0x0][0x650] ;  /* 0x0001940000047ab9 */ /* 0x000fe40000000a00 */
[----:B------:R-:W-:Y:S01]  /*6990*/  ISETP.GE.U32.AND P0, PT, R16, UR4, PT ;  /* 0x0000000410007c0c */ /* 0x000fe2000bf06070 */
[--C-:B------:R-:W-:Y:S01]  /*69a0*/  IMAD.IADD R17, R17, 0x1, R3.reuse ;  /* 0x0000000111117824 */ /* 0x100fe200078e0203 */
[----:B------:R-:W-:-:S04]  /*69b0*/  PRMT R3, RZ, 0x7610, R3 ;  /* 0x00007610ff037816 */ /* 0x000fc80000000003 */
[----:B------:R-:W-:-:S13]  /*69c0*/  ISETP.GE.U32.AND.EX P0, PT, R17, UR5, PT, P0 ;  /* 0x0000000511007c0c */ /* 0x000fda000bf06100 */
[----:B------:R-:W-:Y:S05]  /*69d0*/  @P0 BRA `(.L_x_153) ;  /* 0x0000000400640947 */ /* 0x000fea0003800000 */
[----:B-1----:R-:W1:Y:S01]  /*69e0*/  S2R R12, SR_CTAID.X ;  /* 0x00000000000c7919 */ /* 0x002e620000002500 */
[----:B0-----:R-:W0:Y:S01]  /*69f0*/  LDC.64 R10, c[0x0][0x628] ;  /* 0x00018a00ff0a7b82 */ /* 0x001e220000000a00 */
[----:B------:R-:W-:Y:S01]  /*6a00*/  ULDC UR4, c[0x0][0x150] ;  /* 0x0000540000047ab9 */ /* 0x000fe20000000800 */
[----:B----4-:R-:W-:Y:S01]  /*6a10*/  IMAD.MOV.U32 R8, RZ, RZ, R16 ;  /* 0x000000ffff087224 */ /* 0x010fe200078e0010 */
[----:B------:R-:W2:Y:S01]  /*6a20*/  S2R R24, SR_CTAID.Y ;  /* 0x0000000000187919 */ /* 0x000ea20000002600 */
[----:B------:R-:W-:-:S04]  /*6a30*/  IMAD.MOV.U32 R9, RZ, RZ, R17 ;  /* 0x000000ffff097224 */ /* 0x000fc800078e0011 */
[----:B------:R-:W4:Y:S08]  /*6a40*/  LDC R21, c[0x0][0x144] ;  /* 0x00005100ff157b82 */ /* 0x000f300000000800 */
[----:B------:R-:W2:Y:S08]  /*6a50*/  LDC R0, c[0x0][0x630] ;  /* 0x00018c00ff007b82 */ /* 0x000eb00000000800 */
[----:B---3--:R-:W3:Y:S01]  /*6a60*/  LDC.64 R14, c[0x0][0x620] ;  /* 0x00018800ff0e7b82 */ /* 0x008ee20000000a00 */
[----:B0-----:R-:W-:-:S04]  /*6a70*/  ISETP.NE.U32.AND P0, PT, R10, RZ, PT ;  /* 0x000000ff0a00720c */ /* 0x001fc80003f05070 */
[----:B------:R-:W-:Y:S02]  /*6a80*/  ISETP.NE.AND.EX P0, PT, R11, RZ, PT, P0 ;  /* 0x000000ff0b00720c */ /* 0x000fe40003f05300 */
[----:B-1----:R-:W-:-:S05]  /*6a90*/  I2FP.F32.U32 R3, R12 ;  /* 0x0000000c00037245 */ /* 0x002fca0000201000 */
[----:B------:R-:W-:-:S04]  /*6aa0*/  FMUL R3, R3, UR4 ;  /* 0x0000000403037c20 */ /* 0x000fc80008400000 */
[----:B------:R0:W1:Y:S02]  /*6ab0*/  F2I.U32.TRUNC.NTZ R20, R3 ;  /* 0x0000000300147305 */ /* 0x000064000020f000 */
[----:B--2-4-:R-:W-:Y:S05]  /*6ac0*/  @!P0 BRA `(.L_x_154) ;  /* 0x0000000000288947 */ /* 0x014fea0003800000 */
[----:B0-----:R-:W0:Y:S02]  /*6ad0*/  LDC R3, c[0x0][0x634] ;  /* 0x00018d00ff037b82 */ /* 0x001e240000000800 */
        /* <DEDUP_REMOVED lines=9> */
.L_x_154:
[----:B------:R-:W2:Y:S01]  /*6b70*/  LDC.64 R28, c[0x0][0x640] ;  /* 0x00019000ff1c7b82 */ /* 0x000ea20000000a00 */
[-CC-:B------:R-:W-:Y:S01]  /*6b80*/  SHF.R.U64 R23, R8, R0.reuse, R9.reuse ;  /* 0x0000000008177219 */ /* 0x180fe20000001209 */
[----:B-1----:R-:W-:Y:S01]  /*6b90*/  IMAD.MOV R20, RZ, RZ, -R20 ;  /* 0x000000ffff147224 */ /* 0x002fe200078e0a14 */
[----:B------:R-:W-:Y:S01]  /*6ba0*/  SHF.R.U32.HI R0, RZ, R0, R9 ;  /* 0x00000000ff007219 */ /* 0x000fe20000011609 */
[----:B------:R-:W-:Y:S01]  /*6bb0*/  ULDC UR4, c[0x0][0x154] ;  /* 0x0000550000047ab9 */ /* 0x000fe20000000800 */
[----:B0-----:R-:W-:Y:S01]  /*6bc0*/  IADD3 R3, P0, RZ, -R23, RZ ;  /* 0x80000017ff037210 */ /* 0x001fe20007f1e0ff */
[----:B------:R-:W-:Y:S02]  /*6bd0*/  IMAD R21, R21, R20, R12 ;  /* 0x0000001415157224 */ /* 0x000fe400078e020c */
[----:B------:R-:W0:Y:S01]  /*6be0*/  LDC R6, c[0x0][0x618] ;  /* 0x00018600ff067b82 */ /* 0x000e220000000800 */
[----:B------:R-:W-:Y:S02]  /*6bf0*/  IMAD.MOV.U32 R7, RZ, RZ, 0x1 ;  /* 0x00000001ff077424 */ /* 0x000fe400078e00ff */
[----:B------:R-:W-:-:S04]  /*6c00*/  IMAD.X R5, RZ, RZ, ~R0, P0 ;  /* 0x000000ffff057224 */ /* 0x000fc800000e0e00 */
[-C--:B---3--:R-:W-:Y:S01]  /*6c10*/  IMAD R0, R5, R14.reuse, RZ ;  /* 0x0000000e05007224 */ /* 0x088fe200078e02ff */
[----:B------:R-:W1:Y:S01]  /*6c20*/  LDC R8, c[0x0][0x608] ;  /* 0x00018200ff087b82 */ /* 0x000e620000000800 */
[----:B------:R-:W-:-:S04]  /*6c30*/  IMAD.WIDE.U32 R4, R3, R14, R16 ;  /* 0x0000000e03047225 */ /* 0x000fc800078e0010 */
[----:B------:R-:W-:Y:S01]  /*6c40*/  IMAD R3, R3, R15, R0 ;  /* 0x0000000f03037224 */ /* 0x000fe200078e0200 */
[----:B------:R-:W-:Y:S02]  /*6c50*/  I2FP.F32.U32 R0, R24 ;  /* 0x0000001800007245 */ /* 0x000fe40000201000 */
[----:B------:R-:W3:Y:S01]  /*6c60*/  LDC R26, c[0x0][0x658] ;  /* 0x00019600ff1a7b82 */ /* 0x000ee20000000800 */
[----:B------:R-:W-:Y:S01]  /*6c70*/  IMAD.IADD R3, R5, 0x1, R3 ;  /* 0x0000000105037824 */ /* 0x000fe200078e0203 */
[----:B--2---:R-:W-:Y:S01]  /*6c80*/  ISETP.NE.U32.AND P0, PT, R28, RZ, PT ;  /* 0x000000ff1c00720c */ /* 0x004fe20003f05070 */
[----:B------:R-:W-:Y:S01]  /*6c90*/  FMUL R0, R0, UR4 ;  /* 0x0000000400007c20 */ /* 0x000fe20008400000 */
[----:B------:R-:W-:Y:S02]  /*6ca0*/  IMAD.MOV.U32 R5, RZ, RZ, -0x1 ;  /* 0xffffffffff057424 */ /* 0x000fe400078e00ff */
[----:B------:R-:W-:Y:S01]  /*6cb0*/  ISETP.NE.AND.EX P0, PT, R29, RZ, PT, P0 ;  /* 0x000000ff1d00720c */ /* 0x000fe20003f05300 */
[----:B------:R2:W4:Y:S01]  /*6cc0*/  F2I.U32.TRUNC.NTZ R13, R0 ;  /* 0x00000000000d7305 */ /* 0x000522000020f000 */
[----:B------:R-:W2:Y:S01]  /*6cd0*/  LDC R15, c[0x0][0x148] ;  /* 0x00005200ff0f7b82 */ /* 0x000ea20000000800 */
[----:B0-----:R-:W-:-:S02]  /*6ce0*/  SHF.R.U64 R12, R4, R6, R3 ;  /* 0x00000006040c7219 */ /* 0x001fc40000001203 */
[----:B------:R-:W-:-:S05]  /*6cf0*/  SHF.R.U32.HI R3, RZ, R6, R3 ;  /* 0x00000006ff037219 */ /* 0x000fca0000011603 */
[----:B------:R-:W0:Y:S01]  /*6d00*/  LDC R20, c[0x0][0x600] ;  /* 0x00018000ff147b82 */ /* 0x000e220000000800 */
[-CC-:B-1----:R-:W-:Y:S02]  /*6d10*/  SHF.R.U64 R10, R12, R8.reuse, R3.reuse ;  /* 0x000000080c0a7219 */ /* 0x182fe40000001203 */
[----:B------:R-:W-:-:S05]  /*6d20*/  SHF.R.U32.HI R3, RZ, R8, R3 ;  /* 0x00000008ff037219 */ /* 0x000fca0000011603 */
[----:B------:R-:W1:Y:S01]  /*6d30*/  LDC R27, c[0x0][0x648] ;  /* 0x00019200ff1b7b82 */ /* 0x000e620000000800 */
[-C--:B---3--:R-:W-:Y:S02]  /*6d40*/  SHF.L.U32 R4, R5, R26.reuse, RZ ;  /* 0x0000001a05047219 */ /* 0x088fe400000006ff */
[-CC-:B------:R-:W-:Y:S02]  /*6d50*/  SHF.R.U64 R14, R10, R26.reuse, R3.reuse ;  /* 0x0000001a0a0e7219 */ /* 0x180fe40000001203 */
[----:B------:R-:W-:Y:S02]  /*6d60*/  SHF.R.U32.HI R5, RZ, R26, R3 ;  /* 0x0000001aff057219 */ /* 0x000fe40000011603 */
[----:B------:R-:W-:Y:S01]  /*6d70*/  LOP3.LUT R25, RZ, R4, RZ, 0x33, !PT ;  /* 0x00000004ff197212 */ /* 0x000fe200078e33ff */
[----:B------:R-:W3:Y:S01]  /*6d80*/  LDC R30, c[0x0][0x638] ;  /* 0x00018e00ff1e7b82 */ /* 0x000ee20000000800 */
[----:B------:R-:W-:Y:S01]  /*6d90*/  SHF.L.U32 R26, R7, R26, RZ ;  /* 0x0000001a071a7219 */ /* 0x000fe200000006ff */
[----:B------:R-:W-:-:S06]  /*6da0*/  IMAD.MOV.U32 R4, RZ, RZ, R14 ;  /* 0x000000ffff047224 */ /* 0x000fcc00078e000e */
[----:B------:R-:W0:Y:S01]  /*6db0*/  LDC R31, c[0x0][0x610] ;  /* 0x00018400ff1f7b82 */ /* 0x000e220000000800 */
[----:B----4-:R-:W-:Y:S05]  /*6dc0*/  @!P0 BRA `(.L_x_155) ;  /* 0x0000000000288947 */ /* 0x010fea0003800000 */
[----:B------:R-:W4:Y:S02]  /*6dd0*/  LDC R3, c[0x0][0x64c] ;  /* 0x00019300ff037b82 */ /* 0x000f240000000800 */
[----:B----4-:R-:W-:-:S05]  /*6de0*/  IADD3 R3, P0, R14, R3, RZ ;  /* 0x000000030e037210 */ /* 0x010fca0007f1e0ff */
        /* <DEDUP_REMOVED lines=8> */
.L_x_155:
[----:B------:R-:W-:Y:S01]  /*6e70*/  ISETP.NE.AND P0, PT, R2, 0x1, PT ;  /* 0x000000010200780c */ /* 0x000fe20003f05270 */
[----:B0-----:R-:W-:Y:S01]  /*6e80*/  VIADD R7, R20, 0xffffffff ;  /* 0xffffffff14077836 */ /* 0x001fe20000000000 */
[----:B-12---:R-:W-:Y:S01]  /*6e90*/  SHF.R.U64 R0, R4, R27, R5 ;  /* 0x0000001b04007219 */ /* 0x006fe20000001205 */
[----:B------:R-:W-:Y:S01]  /*6ea0*/  IMAD.MOV R13, RZ, RZ, -R13 ;  /* 0x000000ffff0d7224 */ /* 0x000fe200078e0a0d */
[----:B------:R-:W-:Y:S01]  /*6eb0*/  LOP3.LUT R5, R10, R25, RZ, 0xc0, !PT ;  /* 0x000000190a057212 */ /* 0x000fe200078ec0ff */
[----:B------:R-:W-:Y:S01]  /*6ec0*/  IMAD.MOV.U32 R4, RZ, RZ, 0x1 ;  /* 0x00000001ff047424 */ /* 0x000fe200078e00ff */
[----:B------:R-:W-:Y:S01]  /*6ed0*/  LOP3.LUT R12, R12, R7, RZ, 0xc0, !PT ;  /* 0x000000070c0c7212 */ /* 0x000fe200078ec0ff */
[----:B------:R-:W-:Y:S02]  /*6ee0*/  IMAD.MOV R3, RZ, RZ, -R0 ;  /* 0x000000ffff037224 */ /* 0x000fe400078e0a00 */
[----:B------:R-:W-:Y:S02]  /*6ef0*/  IMAD R0, R26, R0, R5 ;  /* 0x000000001a007224 */ /* 0x000fe400078e0205 */
[----:B---3--:R-:W-:-:S02]  /*6f00*/  IMAD R3, R3, R30, R14 ;  /* 0x0000001e03037224 */ /* 0x008fc400078e020e */
[----:B------:R-:W-:Y:S02]  /*6f10*/  @P0 IMAD R21, R15, R13, R24 ;  /* 0x0000000d0f150224 */ /* 0x000fe400078e0218 */
[----:B------:R-:W-:Y:S01]  /*6f20*/  IMAD R5, R3, R20, R12 ;  /* 0x0000001403057224 */ /* 0x000fe200078e020c */
[----:B------:R-:W-:Y:S01]  /*6f30*/  PRMT R3, R4, 0x7610, R3 ;  /* 0x0000761004037816 */ /* 0x000fe20000000003 */
[----:B------:R-:W-:-:S05]  /*6f40*/  IMAD R0, R0, R31, R21 ;  /* 0x0000001f00007224 */ /* 0x000fca00078e0215 */
[----:B------:R-:W-:Y:S02]  /*6f50*/  SEL R90, R5, R0, !P0 ;  /* 0x00000000055a7207 */ /* 0x000fe40004000000 */
[----:B------:R-:W-:-:S07]  /*6f60*/  SEL R0, R0, R5, !P0 ;  /* 0x0000000500007207 */ /* 0x000fce0004000000 */
.L_x_153:
[----:B------:R-:W-:Y:S01]  /*6f70*/  LOP3.LUT P0, RZ, R3, 0xff, RZ, 0xc0, !PT ;  /* 0x000000ff03ff7812 */ /* 0x000fe2000780c0ff */
[----:B-----5:R-:W-:-:S12]  /*6f80*/  IMAD.MOV.U32 R100, RZ, RZ, R0 ;  /* 0x000000ffff647224 */ /* 0x020fd800078e0000 */
[----:B------:R-:W-:Y:S05]  /*6f90*/  @P0 BRA `(.L_x_156) ;  /* 0xffffff9c00f00947 */ /* 0x000fea000383ffff */
[----:B------:R-:W-:Y:S05]  /*6fa0*/  EXIT ;  /* 0x000000000000794d */ /* 0x000fea0003800000 */
.L_x_3:
[----:B0-----:R-:W-:Y:S01]  /*6fb0*/  ULDC.64 UR4, c[0x0][0x650] ;  /* 0x0001940000047ab9 */ /* 0x001fe20000000a00 */
        /* <DEDUP_REMOVED lines=25> */
.L_x_158:
[--C-:B------:R-:W-:Y:S01]  /*7150*/  SHF.R.U64 R12, R10, R14, R11.reuse ;  /* 0x0000000e0a0c7219 */ /* 0x100fe2000000120b */
[----:B------:R-:W0:Y:S01]  /*7160*/  LDC R22, c[0x0][0x618] ;  /* 0x00018600ff167b82 */ /* 0x000e220000000800 */
[----:B------:R-:W-:Y:S01]  /*7170*/  I2FP.F32.U32 R6, R4 ;  /* 0x0000000400067245 */ /* 0x000fe20000201000 */
[----:B------:R-:W-:Y:S01]  /*7180*/  ULDC UR4, c[0x0][0x150] ;  /* 0x0000540000047ab9 */ /* 0x000fe20000000800 */
[----:B------:R-:W-:Y:S02]  /*7190*/  SHF.R.U32.HI R5, RZ, R14, R11 ;  /* 0x0000000eff057219 */ /* 0x000fe4000001160b */
[----:B------:R-:W-:Y:S01]  /*71a0*/  IADD3 R9, P0, RZ, -R12, RZ ;  /* 0x8000000cff097210 */ /* 0x000fe20007f1e0ff */
[----:B------:R-:W-:Y:S01]  /*71b0*/  FMUL R11, R6, UR4 ;  /* 0x00000004060b7c20 */ /* 0x000fe20008400000 */
[----:B------:R-:W-:Y:S01]  /*71c0*/  ULDC UR4, c[0x0][0x154] ;  /* 0x0000550000047ab9 */ /* 0x000fe20000000800 */
[----:B------:R-:W1:Y:S02]  /*71d0*/  LDC.64 R24, c[0x0][0x640] ;  /* 0x00019000ff187b82 */ /* 0x000e640000000a00 */
[----:B------:R-:W-:-:S02]  /*71e0*/  IMAD.X R5, RZ, RZ, ~R5, P0 ;  /* 0x000000ffff057224 */ /* 0x000fc400000e0e05 */
[----:B------:R-:W2:Y:S01]  /*71f0*/  F2I.U32.TRUNC.NTZ R11, R11 ;  /* 0x0000000b000b7305 */ /* 0x000ea2000020f000 */
[----:B------:R-:W-:-:S03]  /*7200*/  IMAD.WIDE.U32 R6, R9, R20, R16 ;  /* 0x0000001409067225 */ /* 0x000fc600078e0010 */
[----:B------:R-:W3:Y:S01]  /*7210*/  LDC R13, c[0x0][0x144] ;  /* 0x00005100ff0d7b82 */ /* 0x000ee20000000800 */
[----:B------:R-:W-:-:S04]  /*7220*/  IMAD R8, R5, R20, RZ ;  /* 0x0000001405087224 */ /* 0x000fc800078e02ff */
[----:B------:R-:W-:Y:S02]  /*7230*/  IMAD R5, R9, R21, R8 ;  /* 0x0000001509057224 */ /* 0x000fe400078e0208 */
[----:B------:R-:W-:Y:S01]  /*7240*/  IMAD.MOV.U32 R8, RZ, RZ, -0x1 ;  /* 0xffffffffff087424 */ /* 0x000fe200078e00ff */
[----:B------:R-:W4:Y:S01]  /*7250*/  LDC R14, c[0x0][0x608] ;  /* 0x00018200ff0e7b82 */ /* 0x000f220000000800 */
[----:B------:R-:W-:Y:S01]  /*7260*/  IMAD.IADD R5, R7, 0x1, R5 ;  /* 0x0000000107057824 */ /* 0x000fe200078e0205 */
[----:B------:R-:W-:-:S04]  /*7270*/  I2FP.F32.U32 R7, R3 ;  /* 0x0000000300077245 */ /* 0x000fc80000201000 */
[-C--:B0-----:R-:W-:Y:S01]  /*7280*/  SHF.R.U64 R10, R6, R22.reuse, R5 ;  /* 0x00000016060a7219 */ /* 0x081fe20000001205 */
[----:B--2---:R-:W-:Y:S01]  /*7290*/  IMAD.MOV R6, RZ, RZ, -R11 ;  /* 0x000000ffff067224 */ /* 0x004fe200078e0a0b */
[----:B------:R-:W0:Y:S01]  /*72a0*/  LDC R9, c[0x0][0x658] ;  /* 0x00019600ff097b82 */ /* 0x000e220000000800 */
[----:B-1----:R-:W-:Y:S01]  /*72b0*/  ISETP.NE.U32.AND P0, PT, R24, RZ, PT ;  /* 0x000000ff1800720c */ /* 0x002fe20003f05070 */
[----:B------:R-:W-:Y:S01]  /*72c0*/  FMUL R7, R7, UR4 ;  /* 0x0000000407077c20 */ /* 0x000fe20008400000 */
[----:B------:R-:W-:Y:S02]  /*72d0*/  SHF.R.U32.HI R5, RZ, R22, R5 ;  /* 0x00000016ff057219 */ /* 0x000fe40000011605 */
[----:B------:R-:W-:-:S03]  /*72e0*/  ISETP.NE.AND.EX P0, PT, R25, RZ, PT, P0 ;  /* 0x000000ff1900720c */ /* 0x000fc60003f05300 */
[----:B------:R-:W1:Y:S01]  /*72f0*/  LDC R20, c[0x0][0x148] ;  /* 0x00005200ff147b82 */ /* 0x000e620000000800 */
[----:B---3--:R-:W-:Y:S02]  /*7300*/  IMAD R23, R13, R6, R4 ;  /* 0x000000060d177224 */ /* 0x008fe400078e0204 */
[----:B------:R-:W-:-:S05]  /*7310*/  IMAD.MOV.U32 R6, RZ, RZ, 0x1 ;  /* 0x00000001ff067424 */ /* 0x000fca00078e00ff */
[----:B------:R-:W2:Y:S01]  /*7320*/  LDC R21, c[0x0][0x600] ;  /* 0x00018000ff157b82 */ /* 0x000ea20000000800 */
[-CC-:B----4-:R-:W-:Y:S02]  /*7330*/  SHF.R.U64 R13, R10, R14.reuse, R5.reuse ;  /* 0x0000000e0a0d7219 */ /* 0x190fe40000001205 */
[----:B------:R-:W-:Y:S02]  /*7340*/  SHF.R.U32.HI R4, RZ, R14, R5 ;  /* 0x0000000eff047219 */ /* 0x000fe40000011605 */
[----:B------:R3:W4:Y:S03]  /*7350*/  F2I.U32.TRUNC.NTZ R14, R7 ;  /* 0x00000007000e7305 */ /* 0x000726000020f000 */
[----:B------:R-:W1:Y:S01]  /*7360*/  LDC R26, c[0x0][0x648] ;  /* 0x00019200ff1a7b82 */ /* 0x000e620000000800 */
[-C--:B0-----:R-:W-:Y:S02]  /*7370*/  SHF.R.U64 R15, R13, R9.reuse, R4 ;  /* 0x000000090d0f7219 */ /* 0x081fe40000001204 */
[----:B------:R-:W-:-:S02]  /*7380*/  SHF.L.U32 R8, R8, R9, RZ ;  /* 0x0000000908087219 */ /* 0x000fc400000006ff */
[-C--:B------:R-:W-:Y:S01]  /*7390*/  SHF.R.U32.HI R5, RZ, R9.reuse, R4 ;  /* 0x00000009ff057219 */ /* 0x080fe20000011604 */
[----:B------:R-:W-:Y:S01]  /*73a0*/  IMAD.MOV.U32 R4, RZ, RZ, R15 ;  /* 0x000000ffff047224 */ /* 0x000fe200078e000f */
[----:B------:R-:W-:Y:S01]  /*73b0*/  SHF.L.U32 R22, R6, R9, RZ ;  /* 0x0000000906167219 */ /* 0x000fe200000006ff */
[----:B------:R-:W0:Y:S01]  /*73c0*/  LDC R27, c[0x0][0x638] ;  /* 0x00018e00ff1b7b82 */ /* 0x000e220000000800 */
[----:B------:R-:W-:-:S07]  /*73d0*/  LOP3.LUT R28, RZ, R8, RZ, 0x33, !PT ;  /* 0x00000008ff1c7212 */ /* 0x000fce00078e33ff */
        /* <DEDUP_REMOVED lines=12> */
.L_x_159:
[----:B------:R-:W-:Y:S01]  /*74a0*/  ISETP.NE.AND P0, PT, R2, 0x1, PT ;  /* 0x000000010200780c */ /* 0x000fe20003f05270 */
[----:B--2---:R-:W-:Y:S01]  /*74b0*/  VIADD R7, R21, 0xffffffff ;  /* 0xffffffff15077836 */ /* 0x004fe20000000000 */
[----:B-1----:R-:W-:Y:S01]  /*74c0*/  SHF.R.U64 R5, R4, R26, R5 ;  /* 0x0000001a04057219 */ /* 0x002fe20000001205 */
[----:B------:R-:W-:Y:S01]  /*74d0*/  IMAD.MOV R14, RZ, RZ, -R14 ;  /* 0x000000ffff0e7224 */ /* 0x000fe200078e0a0e */
[----:B------:R-:W-:Y:S01]  /*74e0*/  LOP3.LUT R4, R13, R28, RZ, 0xc0, !PT ;  /* 0x0000001c0d047212 */ /* 0x000fe200078ec0ff */
[----:B------:R-:W-:Y:S01]  /*74f0*/  IMAD.MOV.U32 R8, RZ, RZ, R12 ;  /* 0x000000ffff087224 */ /* 0x000fe200078e000c */
[----:B------:R-:W-:Y:S01]  /*7500*/  LOP3.LUT R10, R10, R7, RZ, 0xc0, !PT ;  /* 0x000000070a0a7212 */ /* 0x000fe200078ec0ff */
[----:B------:R-:W-:Y:S02]  /*7510*/  IMAD.MOV R6, RZ, RZ, -R5 ;  /* 0x000000ffff067224 */ /* 0x000fe400078e0a05 */
[----:B------:R-:W-:-:S04]  /*7520*/  IMAD R4, R22, R5, R4 ;  /* 0x0000000516047224 */ /* 0x000fc800078e0204 */
[----:B------:R-:W-:Y:S02]  /*7530*/  @P0 IMAD R23, R20, R14, R3 ;  /* 0x0000000e14170224 */ /* 0x000fe400078e0203 */
[----:B0-----:R-:W-:Y:S02]  /*7540*/  IMAD R3, R6, R27, R15 ;  /* 0x0000001b06037224 */ /* 0x001fe400078e020f */
[----:B------:R-:W-:Y:S02]  /*7550*/  IMAD R7, R4, R29, R23 ;  /* 0x0000001d04077224 */ /* 0x000fe400078e0217 */
[----:B------:R-:W-:Y:S02]  /*7560*/  IMAD R4, R3, R21, R10 ;  /* 0x0000001503047224 */ /* 0x000fe400078e020a */
[----:B------:R-:W-:-:S03]  /*7570*/  IMAD.MOV.U32 R6, RZ, RZ, 0x1 ;  /* 0x00000001ff067424 */ /* 0x000fc600078e00ff */
[----:B------:R-:W-:Y:S02]  /*7580*/  SEL R9, R4, R7, !P0 ;  /* 0x0000000704097207 */ /* 0x000fe40004000000 */
[----:B------:R-:W-:-:S07]  /*7590*/  SEL R7, R7, R4, !P0 ;  /* 0x0000000407077207 */ /* 0x000fce0004000000 */
.L_x_157:
[----:B------:R-:W-:-:S08]  /*75a0*/  NOP ;  /* 0x0000000000007918 */ /* 0x000fd00000000000 */
[----:B------:R-:W0:-:S00]  /*75b0*/  USETMAXREG.DEALLOC.CTAPOOL 0x28 ;  /* 0x00000028000079c8 */ /* 0x000e0000080e0500 */
[----:B0-----:R-:W-:-:S13]  /*75c0*/  ISETP.NE.AND P0, PT, R0, RZ, PT ;  /* 0x000000ff0000720c */ /* 0x001fda0003f05270 */
[----:B------:R-:W-:Y:S05]  /*75d0*/  @P0 EXIT ;  /* 0x000000000000094d */ /* 0x000fea0003800000 */
[----:B------:R-:W-:Y:S01]  /*75e0*/  LOP3.LUT P0, RZ, R6, 0xff, RZ, 0xc0, !PT ;  /* 0x000000ff06ff7812 */ /* 0x000fe2000780c0ff */
[----:B------:R-:W-:Y:S02]  /*75f0*/  IMAD.MOV.U32 R0, RZ, RZ, 0x1 ;  /* 0x00000001ff007424 */ /* 0x000fe400078e00ff */
[----:B------:R-:W-:-:S10]  /*7600*/  IMAD.MOV.U32 R12, RZ, RZ, RZ ;  /* 0x000000ffff0c7224 */ /* 0x000fd400078e00ff */
[----:B------:R-:W-:Y:S05]  /*7610*/  @!P0 BRA `(.L_x_160) ;  /* 0x0000000c00308947 */ /* 0x000fea0003800000 */
[----:B------:R-:W0:Y:S01]  /*7620*/  LDC R0, c[0x0][0x28c] ;  /* 0x0000a300ff007b82 */ /* 0x000e220000000800 */
[----:B------:R-:W-:Y:S01]  /*7630*/  ULDC UR5, c[0x0][0x600] ;  /* 0x0001800000057ab9 */ /* 0x000fe20000000800 */
[----:B------:R-:W-:Y:S01]  /*7640*/  ULDC UR4, c[0x0][0xc] ;  /* 0x0000030000047ab9 */ /* 0x000fe20000000800 */
[----:B------:R-:W-:Y:S01]  /*7650*/  UIADD3 UR16, UR5, -0x1, URZ ;  /* 0xffffffff05107890 */ /* 0x000fe2000fffe03f */
[C---:B------:R-:W-:Y:S01]  /*7660*/  LOP3.LUT P2, RZ, R18.reuse, 0x7f, RZ, 0xc0, !PT ;  /* 0x0000007f12ff7812 */ /* 0x040fe2000784c0ff */
[----:B------:R-:W-:Y:S01]  /*7670*/  ULDC UR6, c[0x0][0x658] ;  /* 0x0001960000067ab9 */ /* 0x000fe20000000800 */
[----:B------:R-:W-:Y:S01]  /*7680*/  ULDC UR5, c[0x0][0x10] ;  /* 0x0000040000057ab9 */ /* 0x000fe20000000800 */
[----:B------:R-:W-:Y:S01]  /*7690*/  UMOV UR7, 0xffffffff ;  /* 0xffffffff00077882 */ /* 0x000fe20000000000 */
[----:B------:R-:W-:Y:S01]  /*76a0*/  UMOV UR8, 0x1 ;  /* 0x0000000100087882 */ /* 0x000fe20000000000 */
[----:B------:R-:W-:Y:S01]  /*76b0*/  UIMAD.WIDE.U32 UR4, UR4, UR5, URZ ;  /* 0x00000005040472a5 */ /* 0x000fe2000f8e003f */
[----:B------:R-:W-:Y:S01]  /*76c0*/  LOP3.LUT P0, RZ, R18, 0x1f, RZ, 0xc0, !PT ;  /* 0x0000001f12ff7812 */ /* 0x000fe2000780c0ff */
[----:B------:R-:W-:Y:S01]  /*76d0*/  USHF.L.U32 UR7, UR7, UR6, URZ ;  /* 0x0000000607077299 */ /* 0x000fe2000800063f */
[----:B------:R-:W-:Y:S01]  /*76e0*/  BSSY B0, `(.L_x_160) ;  /* 0x00000bf000007945 */ /* 0x000fe20003800000 */
[----:B------:R-:W-:Y:S01]  /*76f0*/  USHF.L.U32 UR18, UR8, UR6, URZ ;  /* 0x0000000608127299 */ /* 0x000fe2000800063f */
[----:B------:R-:W-:Y:S01]  /*7700*/  IMAD.MOV.U32 R13, RZ, RZ, 0x1 ;  /* 0x00000001ff0d7424 */ /* 0x000fe200078e00ff */
[----:B------:R-:W-:Y:S01]  /*7710*/  LOP3.LUT R11, R19, 0x2, RZ, 0xfc, !PT ;  /* 0x00000002130b7812 */ /* 0x000fe200078efcff */
[----:B------:R-:W-:Y:S01]  /*7720*/  ULDC UR6, c[0x0][0x14] ;  /* 0x0000050000067ab9 */ /* 0x000fe20000000800 */
[----:B------:R-:W-:Y:S01]  /*7730*/  PLOP3.LUT P0, PT, P0, P2, PT, 0x8a, 0x0 ;  /* 0x000000000000781c */ /* 0x000fe20000705172 */
[----:B------:R-:W-:Y:S01]  /*7740*/  UIMAD.WIDE.U32 UR20, UR4, UR6, URZ ;  /* 0x00000006041472a5 */ /* 0x000fe2000f8e003f */
[----:B------:R-:W-:Y:S01]  /*7750*/  IMAD.MOV.U32 R12, RZ, RZ, RZ ;  /* 0x000000ffff0c7224 */ /* 0x000fe200078e00ff */
[----:B------:R-:W-:-:S02]  /*7760*/  UIMAD UR13, UR5, UR6, URZ ;  /* 0x00000006050d72a4 */ /* 0x000fc4000f8e023f */
[----:B------:R-:W-:Y:S01]  /*7770*/  ULOP3.LUT UR17, URZ, UR7, URZ, 0x33, !UPT ;  /* 0x000000073f117292 */ /* 0x000fe2000f8e333f */
[----:B0-----:R-:W-:Y:S01]  /*7780*/  VIADD R0, R0, 0x1f ;  /* 0x0000001f00007836 */ /* 0x001fe20000000000 */
[----:B------:R-:W-:Y:S01]  /*7790*/  UIADD3 UR13, UR21, UR13, URZ ;  /* 0x0000000d150d7290 */ /* 0x000fe2000fffe03f */
[----:B------:R-:W-:-:S03]  /*77a0*/  ULDC.64 UR22, c[0x0][0x198] ;  /* 0x0000660000167ab9 */ /* 0x000fc60000000a00 */
[----:B------:R-:W-:-:S04]  /*77b0*/  SHF.R.S32.HI R3, RZ, 0x1f, R0 ;  /* 0x0000001fff037819 */ /* 0x000fc80000011400 */
[----:B------:R-:W-:Y:S01]  /*77c0*/  LEA.HI R3, R3, R0, RZ, 0x5 ;  /* 0x0000000003037211 */ /* 0x000fe200078f28ff */
[----:B------:R-:W-:-:S03]  /*77d0*/  IMAD.MOV.U32 R0, RZ, RZ, 0x1 ;  /* 0x00000001ff007424 */ /* 0x000fc600078e00ff */
[----:B------:R-:W-:-:S05]  /*77e0*/  SHF.R.S32.HI R3, RZ, 0x5, R3 ;  /* 0x00000005ff037819 */ /* 0x000fca0000011403 */
[----:B------:R-:W-:-:S07]  /*77f0*/  VIADD R10, R3, 0x1 ;  /* 0x00000001030a7836 */ /* 0x000fce0000000000 */
.L_x_172:
[----:B------:R-:W-:-:S03]  /*7800*/  UMOV UR4, 0xffffffff ;  /* 0xffffffff00047882 */ /* 0x000fc60000000000 */
[----:B------:R-:W-:Y:S05]  /*7810*/  BRA.DIV UR4, `(.L_x_161) ;  /* 0x0000000e04c07947 */ /* 0x000fea000b800000 */
[----:B------:R-:W-:-:S13]  /*7820*/  ELECT P6, URZ, PT ;  /* 0x00000000003f782f */ /* 0x000fda00038c0000 */
.L_x_184:
[----:B------:R-:W0:Y:S01]  /*7830*/  LDC R4, c[0x0][0x28c] ;  /* 0x0000a300ff047b82 */ /* 0x000e220000000800 */
[----:B------:R-:W-:Y:S01]  /*7840*/  BSSY B1, `(.L_x_162) ;  /* 0x0000037000017945 */ /* 0x000fe20003800000 */
[----:B0-----:R-:W-:-:S13]  /*7850*/  ISETP.LT.OR P6, PT, R4, 0x1, !P6 ;  /* 0x000000010400780c */ /* 0x001fda00077c1670 */
[----:B------:R-:W-:Y:S05]  /*7860*/  @P6 BRA `(.L_x_163) ;  /* 0x0000000000d06947 */ /* 0x000fea0003800000 */
[----:B------:R-:W-:Y:S02]  /*7870*/  IMAD.SHL.U32 R15, R9, 0x40, RZ ;  /* 0x00000040090f7824 */ /* 0x000fe400078e00ff */
[----:B------:R-:W-:Y:S02]  /*7880*/  IMAD.SHL.U32 R18, R7, 0x100, RZ ;  /* 0x0000010007127824 */ /* 0x000fe400078e00ff */
[----:B------:R-:W-:Y:S02]  /*7890*/  IMAD.MOV.U32 R20, RZ, RZ, RZ ;  /* 0x000000ffff147224 */ /* 0x000fe400078e00ff */
[----:B------:R-:W-:Y:S02]  /*78a0*/  IMAD.MOV.U32 R4, RZ, RZ, R10 ;  /* 0x000000ffff047224 */ /* 0x000fe400078e000a */
[----:B------:R-:W-:Y:S02]  /*78b0*/  IMAD.MOV.U32 R5, RZ, RZ, R0 ;  /* 0x000000ffff057224 */ /* 0x000fe400078e0000 */
[----:B------:R-:W-:-:S07]  /*78c0*/  IMAD.MOV.U32 R6, RZ, RZ, R12 ;  /* 0x000000ffff067224 */ /* 0x000fce00078e000c */
.L_x_167:
[----:B------:R-:W0:Y:S01]  /*78d0*/  S2R R14, SR_CgaCtaId ;  /* 0x00000000000e7919 */ /* 0x000e220000008800 */
[----:B------:R-:W-:Y:S01]  /*78e0*/  MOV R7, 0x400 ;  /* 0x0000040000077802 */ /* 0x000fe20000000f00 */
[----:B------:R-:W1:Y:S03]  /*78f0*/  @!P2 LDC R9, c[0x0][0x500] ;  /* 0x00014000ff09ab82 */ /* 0x000e660000000800 */
[----:B0-----:R-:W-:Y:S02]  /*7900*/  LEA R21, R14, R7, 0x18 ;  /* 0x000000070e157211 */ /* 0x001fe400078ec0ff */
[----:B------:R-:W-:-:S03]  /*7910*/  SHF.L.U32 R7, R5, 0x1f, RZ ;  /* 0x0000001f05077819 */ /* 0x000fc600000006ff */
[----:B------:R-:W-:-:S04]  /*7920*/  IMAD R14, R6, 0x8, R21 ;  /* 0x00000008060e7824 */ /* 0x000fc800078e0215 */
[----:B------:R-:W0:Y:S02]  /*7930*/  SYNCS.PHASECHK.TRANS64.TRYWAIT P1, [R14+URZ+0x28], R7 ;  /* 0x000028070e0075a7 */ /* 0x000e24000802017f */
[----:B01----:R-:W-:Y:S05]  /*7940*/  @!P1 BRA `(.L_x_164) ;  /* 0x0000000c00949947 */ /* 0x003fea0003800000 */
.L_x_185:
[----:B0-----:R-:W-:Y:S01]  /*7950*/  PRMT R7, R11, 0x9910, RZ ;  /* 0x000099100b077816 */ /* 0x001fe200000000ff */
[----:B------:R0:W-:Y:S03]  /*7960*/  @!P2 SYNCS.ARRIVE.TRANS64 RZ, [R14+URZ], R9 ;  /* 0x000000090effa9a7 */ /* 0x0001e6000800003f */
[----:B------:R-:W-:-:S13]  /*7970*/  ISETP.NE.AND P1, PT, R7, 0x2, PT ;  /* 0x000000020700780c */ /* 0x000fda0003f25270 */
[----:B0-----:R-:W-:Y:S05]  /*7980*/  @P1 BRA `(.L_x_165) ;  /* 0x0000000000041947 */ /* 0x001fea0003800000 */
[----:B------:R-:W-:Y:S01]  /*7990*/  BPT.TRAP 0x1 ;  /* 0x000000040000795c */ /* 0x000fe20000300000 */
.L_x_165:
[----:B------:R-:W-:Y:S05]  /*79a0*/  @P0 BRA `(.L_x_166) ;  /* 0x0000000000040947 */ /* 0x000fea0003800000 */
[----:B------:R-:W-:Y:S01]  /*79b0*/  BPT.TRAP 0x1 ;  /* 0x000000040000795c */ /* 0x000fe20000300000 */
.L_x_166:
[--C-:B------:R-:W-:Y:S01]  /*79c0*/  IMAD R7, R6, 0x8000, R21.reuse ;  /* 0x0000800006077824 */ /* 0x100fe200078e0215 */
[----:B------:R-:W-:Y:S01]  /*79d0*/  R2UR UR9, R14 ;  /* 0x000000000e0972ca */ /* 0x000fe200000e0000 */
[----:B------:R-:W-:Y:S01]  /*79e0*/  IMAD R21, R6, 0x2000, R21 ;  /* 0x0000200006157824 */ /* 0x000fe200078e0215 */
[----:B------:R-:W-:Y:S01]  /*79f0*/  UIADD3 UR4, UP0, UR22, 0xf0, URZ ;  /* 0x000000f016047890 */ /* 0x000fe2000ff1e03f */
[----:B------:R-:W-:Y:S01]  /*7a00*/  VIADD R4, R4, 0xffffffff ;  /* 0xffffffff04047836 */ /* 0x000fe20000000000 */
[----:B------:R-:W-:Y:S01]  /*7a10*/  R2UR UR5, R7 ;  /* 0x00000000070572ca */ /* 0x000fe200000e0000 */
[----:B------:R-:W-:Y:S01]  /*7a20*/  UIADD3 UR24, UP1, UR22, 0x1f0, URZ ;  /* 0x000001f016187890 */ /* 0x000fe2000ff3e03f */
[----:B------:R-:W-:Y:S01]  /*7a30*/  R2UR UR8, R21 ;  /* 0x00000000150872ca */ /* 0x000fe200000e0000 */
[----:B------:R-:W-:Y:S01]  /*7a40*/  VIADD R6, R6, 0x1 ;  /* 0x0000000106067836 */ /* 0x000fe20000000000 */
[----:B------:R-:W-:Y:S01]  /*7a50*/  R2UR UR11, R18 ;  /* 0x00000000120b72ca */ /* 0x000fe200000e0000 */
[----:B------:R-:W-:Y:S01]  /*7a60*/  UIADD3.X UR25, URZ, UR23, URZ, UP1, !UPT ;  /* 0x000000173f197290 */ /* 0x000fe20008ffe43f */
[----:B------:R-:W-:Y:S01]  /*7a70*/  R2UR UR10, R20 ;  /* 0x00000000140a72ca */ /* 0x000fe200000e0000 */
[----:B------:R-:W-:Y:S01]  /*7a80*/  UMOV UR6, 0x0 ;  /* 0x0000000000067882 */ /* 0x000fe20000000000 */
[----:B------:R-:W-:Y:S01]  /*7a90*/  R2UR UR12, R8 ;  /* 0x00000000080c72ca */ /* 0x000fe200000e0000 */
[----:B------:R-:W-:Y:S01]  /*7aa0*/  UMOV UR7, 0x10000000 ;  /* 0x1000000000077882 */ /* 0x000fe20000000000 */
[----:B------:R-:W-:Y:S01]  /*7ab0*/  R2UR UR19, R15 ;  /* 0x000000000f1372ca */ /* 0x000fe200000e0000 */
[----:B------:R-:W-:Y:S01]  /*7ac0*/  VIADD R20, R20, 0x20 ;  /* 0x0000002014147836 */ /* 0x000fe20000000000 */
[----:B------:R-:W-:Y:S01]  /*7ad0*/  ISETP.GT.AND P3, PT, R4, 0x1, PT ;  /* 0x000000010400780c */ /* 0x000fe20003f64270 */
[----:B------:R-:W-:Y:S01]  /*7ae0*/  UIADD3 UR14, UR5, 0x100, URZ ;  /* 0x00000100050e7890 */ /* 0x000fe2000fffe03f */
[----:B------:R-:W-:Y:S01]  /*7af0*/  ISETP.NE.AND P1, PT, R6, 0x5, PT ;  /* 0x000000050600780c */ /* 0x000fe20003f25270 */
[----:B------:R-:W-:-:S02]  /*7b00*/  UIADD3.X UR5, URZ, UR23, URZ, UP0, !UPT ;  /* 0x000000173f057290 */ /* 0x000fc400087fe43f */
[----:B------:R-:W-:Y:S01]  /*7b10*/  UIADD3 UR15, UR8, 0x28100, URZ ;  /* 0x00028100080f7890 */ /* 0x000fe2000fffe03f */
[----:B------:R-:W-:Y:S02]  /*7b20*/  SEL R14, RZ, 0x1, P1 ;  /* 0x00000001ff0e7807 */ /* 0x000fe40000800000 */
[----:B------:R-:W-:Y:S01]  /*7b30*/  UMOV UR8, UR14 ;  /* 0x0000000e00087c82 */ /* 0x000fe20008000000 */
[----:B------:R-:W-:Y:S02]  /*7b40*/  SEL R6, R6, RZ, P1 ;  /* 0x000000ff06067207 */ /* 0x000fe40000800000 */
[----:B------:R-:W-:Y:S01]  /*7b50*/  LOP3.LUT R5, R5, R14, RZ, 0x3c, !PT ;  /* 0x0000000e05057212 */ /* 0x000fe200078e3cff */
[----:B------:R0:W-:Y:S02]  /*7b60*/  UTMALDG.3D [UR8], [UR4], desc[UR6] ;  /* 0x00000608040075b4 */ /* 0x0001e40008011000 */
[----:B0-----:R-:W-:Y:S01]  /*7b70*/  UMOV UR8, UR15 ;  /* 0x0000000f00087c82 */ /* 0x001fe20008000000 */
[----:B------:R-:W-:-:S02]  /*7b80*/  UMOV UR11, UR19 ;  /* 0x00000013000b7c82 */ /* 0x000fc40008000000 */
[----:B------:R0:W-:Y:S02]  /*7b90*/  UTMALDG.3D [UR8], [UR24], desc[UR6] ;  /* 0x00000608180075b4 */ /* 0x0001e40008011000 */
[----:B0-----:R-:W-:Y:S05]  /*7ba0*/  @P3 BRA `(.L_x_167) ;  /* 0xfffffffc00483947 */ /* 0x001fea000383ffff */
.L_x_163:
[----:B------:R-:W-:Y:S05]  /*7bb0*/  BSYNC B1 ;  /* 0x0000000000017941 */ /* 0x000fea0003800000 */
.L_x_162:
[----:B------:R-:W-:Y:S01]  /*7bc0*/  LOP3.LUT P3, RZ, R13, 0xff, RZ, 0xc0, !PT ;  /* 0x000000ff0dff7812 */ /* 0x000fe2000786c0ff */
[----:B------:R-:W-:Y:S01]  /*7bd0*/  IMAD.IADD R12, R3, 0x1, R12 ;  /* 0x00000001030c7824 */ /* 0x000fe200078e020c */
[----:B------:R-:W-:Y:S01]  /*7be0*/  IADD3 R16, P4, R16, UR20, RZ ;  /* 0x0000001410107c10 */ /* 0x000fe2000ff9e0ff */
[----:B------:R-:W-:Y:S01]  /*7bf0*/  ULDC.64 UR4, c[0x0][0x650] ;  /* 0x0001940000047ab9 */ /* 0x000fe20000000a00 */
[----:B------:R-:W-:Y:S01]  /*7c00*/  BSSY B1, `(.L_x_168) ;  /* 0x000006a000017945 */ /* 0x000fe20003800000 */
[----:B------:R-:W-:Y:S01]  /*7c10*/  IMAD.MOV.U32 R9, RZ, RZ, -0x1 ;  /* 0xffffffffff097424 */ /* 0x000fe200078e00ff */
[----:B------:R-:W-:Y:S01]  /*7c20*/  ISETP.GT.U32.AND P1, PT, R12, 0x4, PT ;  /* 0x000000040c00780c */ /* 0x000fe20003f24070 */
[----:B------:R-:W-:Y:S01]  /*7c30*/  IMAD.MOV.U32 R8, RZ, RZ, -0x1 ;  /* 0xffffffffff087424 */ /* 0x000fe200078e00ff */
[----:B------:R-:W-:Y:S02]  /*7c40*/  IADD3.X R17, R17, UR13, RZ, P4, !PT ;  /* 0x0000000d11117c10 */ /* 0x000fe4000a7fe4ff */
[----:B------:R-:W-:-:S02]  /*7c50*/  ISETP.LT.U32.AND P1, PT, R3, 0x5, P1 ;  /* 0x000000050300780c */ /* 0x000fc40000f21070 */
[----:B------:R-:W-:Y:S01]  /*7c60*/  PRMT R13, RZ, 0x7610, R13 ;  /* 0x00007610ff0d7816 */ /* 0x000fe2000000000d */
[----:B------:R-:W0:Y:S01]  /*7c70*/  @P3 S2R R5, SR_CgaCtaId ;  /* 0x0000000000053919 */ /* 0x000e220000008800 */
[----:B------:R-:W-:-:S04]  /*7c80*/  @P3 MOV R4, 0x400 ;  /* 0x0000040000043802 */ /* 0x000fc80000000f00 */
[----:B0-----:R-:W-:Y:S01]  /*7c90*/  @P3 LEA R6, R5, R4, 0x18 ;  /* 0x0000000405063211 */ /* 0x001fe200078ec0ff */
[----:B------:R-:W-:-:S03]  /*7ca0*/  IMAD.WIDE.U32 R4, R12, -0x33333333, RZ ;  /* 0xcccccccd0c047825 */ /* 0x000fc600078e00ff */
[----:B------:R0:W-:Y:S01]  /*7cb0*/  @P3 SYNCS.ARRIVE.TRANS64.A1T0 RZ, [R6+URZ+0x68], RZ ;  /* 0x000068ff06ff39a7 */ /* 0x0001e2000810003f */
[----:B------:R-:W-:Y:S02]  /*7cc0*/  ISETP.GE.U32.AND P3, PT, R3, 0x5, PT ;  /* 0x000000050300780c */ /* 0x000fe40003f66070 */
[----:B------:R-:W-:Y:S02]  /*7cd0*/  SHF.R.U32.HI R7, RZ, 0x2, R5 ;  /* 0x00000002ff077819 */ /* 0x000fe40000011605 */
[----:B------:R-:W-:Y:S02]  /*7ce0*/  SEL R5, RZ, 0x1, !P1 ;  /* 0x00000001ff057807 */ /* 0x000fe40004800000 */
[----:B------:R-:W-:Y:S01]  /*7cf0*/  ISETP.GE.U32.AND P1, PT, R16, UR4, PT ;  /* 0x0000000410007c0c */ /* 0x000fe2000bf26070 */
[----:B------:R-:W-:Y:S01]  /*7d00*/  IMAD R12, R7, -0x5, R12 ;  /* 0xfffffffb070c7824 */ /* 0x000fe200078e020c */
[----:B------:R-:W-:Y:S02]  /*7d10*/  LOP3.LUT R0, R0, R5, RZ, 0x3c, !PT ;  /* 0x0000000500007212 */ /* 0x000fe400078e3cff */
[----:B------:R-:W-:-:S02]  /*7d20*/  ISETP.GE.U32.AND.EX P1, PT, R17, UR5, PT, P1 ;  /* 0x0000000511007c0c */ /* 0x000fc4000bf26110 */
[----:B------:R-:W-:Y:S02]  /*7d30*/  PRMT R4, RZ, 0x7610, R4 ;  /* 0x00007610ff047816 */ /* 0x000fe40000000004 */
[----:B------:R-:W-:Y:S01]  /*7d40*/  @P3 LOP3.LUT R0, R0, 0x1, R7, 0x78, !PT ;  /* 0x0000000100003812 */ /* 0x000fe200078e7807 */
[----:B------:R-:W-:-:S08]  /*7d50*/  IMAD.MOV.U32 R7, RZ, RZ, -0x1 ;  /* 0xffffffffff077424 */ /* 0x000fd000078e00ff */
[----:B0-----:R-:W-:Y:S05]  /*7d60*/  @P1 BRA `(.L_x_169) ;  /* 0x00000004004c1947 */ /* 0x001fea0003800000 */
[----:B------:R-:W-:Y:S01]  /*7d70*/  ULDC.64 UR4, c[0x0][0x628] ;  /* 0x00018a0000047ab9 */ /* 0x000fe20000000a00 */
[----:B------:R-:W0:Y:S01]  /*7d80*/  S2R R15, SR_CTAID.X ;  /* 0x00000000000f7919 */ /* 0x000e220000002500 */
[----:B------:R-:W-:Y:S01]  /*7d90*/  ISETP.NE.U32.AND P1, PT, RZ, UR4, PT ;  /* 0x00000004ff007c0c */ /* 0x000fe2000bf25070 */
[----:B------:R-:W-:Y:S01]  /*7da0*/  ULDC UR7, c[0x0][0x630] ;  /* 0x00018c0000077ab9 */ /* 0x000fe20000000800 */
[----:B------:R-:W-:Y:S01]  /*7db0*/  IMAD.MOV.U32 R4, RZ, RZ, R16 ;  /* 0x000000ffff047224 */ /* 0x000fe200078e0010 */
[----:B------:R-:W1:Y:S01]  /*7dc0*/  S2R R14, SR_CTAID.Y ;  /* 0x00000000000e7919 */ /* 0x000e620000002600 */
[----:B------:R-:W-:Y:S01]  /*7dd0*/  ISETP.NE.AND.EX P1, PT, RZ, UR5, PT, P1 ;  /* 0x00000005ff007c0c */ /* 0x000fe2000bf25310 */
[----:B------:R-:W-:-:S12]  /*7de0*/  IMAD.MOV.U32 R5, RZ, RZ, R17 ;  /* 0x000000ffff057224 */ /* 0x000fd800078e0011 */
[----:B------:R-:W-:Y:S05]  /*7df0*/  @!P1 BRA `(.L_x_170) ;  /* 0x0000000000289947 */ /* 0x000fea0003800000 */
[----:B------:R-:W-:Y:S02]  /*7e00*/  ULDC UR6, c[0x0][0x634] ;  /* 0x00018d0000067ab9 */ /* 0x000fe40000000800 */
[----:B------:R-:W-:-:S05]  /*7e10*/  IADD3 R9, P1, R16, UR6, RZ ;  /* 0x0000000610097c10 */ /* 0x000fca000ff3e0ff */
[----:B------:R-:W-:-:S04]  /*7e20*/  IMAD.X R21, RZ, RZ, R17, P1 ;  /* 0x000000ffff157224 */ /* 0x000fc800008e0611 */
[----:B------:R-:W-:-:S04]  /*7e30*/  IMAD.WIDE.U32 R6, R21, UR4, RZ ;  /* 0x0000000415067c25 */ /* 0x000fc8000f8e00ff */
[----:B------:R-:W-:-:S04]  /*7e40*/  IMAD.WIDE.U32 R6, P1, R9, UR5, R6 ;  /* 0x0000000509067c25 */ /* 0x000fc8000f820006 */
[----:B------:R-:W-:-:S04]  /*7e50*/  IMAD.WIDE.U32 R8, R9, UR4, RZ ;  /* 0x0000000409087c25 */ /* 0x000fc8000f8e00ff */
[----:B------:R-:W-:Y:S01]  /*7e60*/  IMAD.X R5, RZ, RZ, RZ, P1 ;  /* 0x000000ffff057224 */ /* 0x000fe200008e06ff */
[----:B------:R-:W-:Y:S01]  /*7e70*/  IADD3 RZ, P1, R9, R6, RZ ;  /* 0x0000000609ff7210 */ /* 0x000fe20007f3e0ff */
[----:B------:R-:W-:-:S04]  /*7e80*/  IMAD.MOV.U32 R4, RZ, RZ, R7 ;  /* 0x000000ffff047224 */ /* 0x000fc800078e0007 */
[----:B------:R-:W-:-:S08]  /*7e90*/  IMAD.WIDE.U32.X R4, R21, UR5, R4, P1 ;  /* 0x0000000515047c25 */ /* 0x000fd000088e0404 */
.L_x_170:
[--C-:B------:R-:W-:Y:S01]  /*7ea0*/  SHF.R.U64 R8, R4, UR7, R5.reuse ;  /* 0x0000000704087c19 */ /* 0x100fe20008001205 */
[----:B------:R-:W-:Y:S01]  /*7eb0*/  ULDC.64 UR4, c[0x0][0x620] ;  /* 0x0001880000047ab9 */ /* 0x000fe20000000a00 */
[----:B------:R-:W-:Y:S01]  /*7ec0*/  SHF.R.U32.HI R4, RZ, UR7, R5 ;  /* 0x00000007ff047c19 */ /* 0x000fe20008011605 */
[----:B------:R-:W2:Y:S01]  /*7ed0*/  LDC R24, c[0x0][0x144] ;  /* 0x00005100ff187b82 */ /* 0x000ea20000000800 */
[----:B------:R-:W-:Y:S01]  /*7ee0*/  IADD3 R7, P1, RZ, -R8, RZ ;  /* 0x80000008ff077210 */ /* 0x000fe20007f3e0ff */
[----:B------:R-:W-:Y:S01]  /*7ef0*/  ULDC.64 UR8, c[0x0][0x640] ;  /* 0x0001900000087ab9 */ /* 0x000fe20000000a00 */
[----:B0-----:R-:W-:Y:S01]  /*7f00*/  I2FP.F32.U32 R9, R15 ;  /* 0x0000000f00097245 */ /* 0x001fe20000201000 */
[----:B------:R-:W-:Y:S02]  /*7f10*/  ULDC UR6, c[0x0][0x608] ;  /* 0x0001820000067ab9 */ /* 0x000fe40000000800 */
[----:B------:R-:W-:Y:S01]  /*7f20*/  IMAD.X R4, RZ, RZ, ~R4, P1 ;  /* 0x000000ffff047224 */ /* 0x000fe200008e0e04 */
[----:B------:R-:W-:Y:S01]  /*7f30*/  ISETP.NE.U32.AND P1, PT, RZ, UR8, PT ;  /* 0x00000008ff007c0c */ /* 0x000fe2000bf25070 */
[----:B------:R-:W0:Y:S02]  /*7f40*/  LDC R21, c[0x0][0x148] ;  /* 0x00005200ff157b82 */ /* 0x000e240000000800 */
[----:B------:R-:W-:Y:S01]  /*7f50*/  IMAD R6, R4, UR4, RZ ;  /* 0x0000000404067c24 */ /* 0x000fe2000f8e02ff */
[----:B------:R-:W-:Y:S01]  /*7f60*/  ISETP.NE.AND.EX P1, PT, RZ, UR9, PT, P1 ;  /* 0x00000009ff007c0c */ /* 0x000fe2000bf25310 */
[----:B------:R-:W-:Y:S01]  /*7f70*/  IMAD.WIDE.U32 R4, R7, UR4, R16 ;  /* 0x0000000407047c25 */ /* 0x000fe2000f8e0010 */
[----:B------:R-:W-:-:S03]  /*7f80*/  ULDC UR4, c[0x0][0x150] ;  /* 0x0000540000047ab9 */ /* 0x000fc60000000800 */
[----:B------:R-:W-:Y:S02]  /*7f90*/  IMAD R7, R7, UR5, R6 ;  /* 0x0000000507077c24 */ /* 0x000fe4000f8e0206 */
[----:B------:R-:W-:Y:S01]  /*7fa0*/  FMUL R6, R9, UR4 ;  /* 0x0000000409067c20 */ /* 0x000fe20008400000 */
[----:B------:R-:W-:Y:S01]  /*7fb0*/  ULDC UR4, c[0x0][0x618] ;  /* 0x0001860000047ab9 */ /* 0x000fe20000000800 */
[----:B------:R-:W-:Y:S01]  /*7fc0*/  ULDC UR5, c[0x0][0x154] ;  /* 0x0000550000057ab9 */ /* 0x000fe20000000800 */
[----:B------:R-:W-:-:S03]  /*7fd0*/  IMAD.IADD R5, R5, 0x1, R7 ;  /* 0x0000000105057824 */ /* 0x000fc600078e0207 */
[----:B------:R-:W3:Y:S02]  /*7fe0*/  F2I.U32.TRUNC.NTZ R6, R6 ;  /* 0x0000000600067305 */ /* 0x000ee4000020f000 */
[----:B------:R-:W-:Y:S02]  /*7ff0*/  SHF.R.U64 R9, R4, UR4, R5 ;  /* 0x0000000404097c19 */ /* 0x000fe40008001205 */
[----:B-1----:R-:W-:-:S05]  /*8000*/  I2FP.F32.U32 R4, R14 ;  /* 0x0000000e00047245 */ /* 0x002fca0000201000 */
[----:B------:R-:W-:Y:S01]  /*8010*/  FMUL R22, R4, UR5 ;  /* 0x0000000504167c20 */ /* 0x000fe20008400000 */
[----:B------:R-:W-:Y:S01]  /*8020*/  SHF.R.U32.HI R4, RZ, UR4, R5 ;  /* 0x00000004ff047c19 */ /* 0x000fe20008011605 */
[----:B------:R-:W-:-:S03]  /*8030*/  ULDC UR4, c[0x0][0x658] ;  /* 0x0001960000047ab9 */ /* 0x000fc60000000800 */
[--C-:B------:R-:W-:Y:S01]  /*8040*/  SHF.R.U64 R20, R9, UR6, R4.reuse ;  /* 0x0000000609147c19 */ /* 0x100fe20008001204 */
[----:B------:R-:W1:Y:S01]  /*8050*/  F2I.U32.TRUNC.NTZ R22, R22 ;  /* 0x0000001600167305 */ /* 0x000e62000020f000 */
[----:B------:R-:W-:Y:S01]  /*8060*/  SHF.R.U32.HI R5, RZ, UR6, R4 ;  /* 0x00000006ff057c19 */ /* 0x000fe20008011604 */
[----:B---3--:R-:W-:-:S03]  /*8070*/  IMAD.MOV R6, RZ, RZ, -R6 ;  /* 0x000000ffff067224 */ /* 0x008fc600078e0a06 */
[----:B------:R-:W-:Y:S01]  /*8080*/  SHF.R.U64 R18, R20, UR4, R5 ;  /* 0x0000000414127c19 */ /* 0x000fe20008001205 */
[----:B--2---:R-:W-:Y:S01]  /*8090*/  IMAD R15, R24, R6, R15 ;  /* 0x00000006180f7224 */ /* 0x004fe200078e020f */
[----:B------:R-:W-:-:S03]  /*80a0*/  SHF.R.U32.HI R23, RZ, UR4, R5 ;  /* 0x00000004ff177c19 */ /* 0x000fc60008011605 */
[----:B------:R-:W-:Y:S02]  /*80b0*/  IMAD.MOV.U32 R4, RZ, RZ, R18 ;  /* 0x000000ffff047224 */ /* 0x000fe400078e0012 */
[----:B------:R-:W-:Y:S01]  /*80c0*/  IMAD.MOV.U32 R5, RZ, RZ, R23 ;  /* 0x000000ffff057224 */ /* 0x000fe200078e0017 */
[----:B-1----:R-:W-:Y:S06]  /*80d0*/  @!P1 BRA `(.L_x_171) ;  /* 0x0000000000289947 */ /* 0x002fec0003800000 */
[----:B------:R-:W-:Y:S02]  /*80e0*/  ULDC UR4, c[0x0][0x64c] ;  /* 0x0001930000047ab9 */ /* 0x000fe40000000800 */
[----:B------:R-:W-:-:S05]  /*80f0*/  IADD3 R5, P1, R18, UR4, RZ ;  /* 0x0000000412057c10 */ /* 0x000fca000ff3e0ff */
[----:B------:R-:W-:-:S04]  /*8100*/  IMAD.X R23, RZ, RZ, R23, P1 ;  /* 0x000000ffff177224 */ /* 0x000fc800008e0617 */
[----:B------:R-:W-:-:S04]  /*8110*/  IMAD.WIDE.U32 R6, R23, UR8, RZ ;  /* 0x0000000817067c25 */ /* 0x000fc8000f8e00ff */
[----:B------:R-:W-:-:S04]  /*8120*/  IMAD.WIDE.U32 R6, P1, R5, UR9, R6 ;  /* 0x0000000905067c25 */ /* 0x000fc8000f820006 */
[----:B------:R-:W-:-:S04]  /*8130*/  IMAD.WIDE.U32 R4, R5, UR8, RZ ;  /* 0x0000000805047c25 */ /* 0x000fc8000f8e00ff */
[----:B------:R-:W-:Y:S01]  /*8140*/  IMAD.MOV.U32 R4, RZ, RZ, R7 ;  /* 0x000000ffff047224 */ /* 0x000fe200078e0007 */
[----:B------:R-:W-:Y:S01]  /*8150*/  IADD3 RZ, P3, R5, R6, RZ ;  /* 0x0000000605ff7210 */ /* 0x000fe20007f7e0ff */
[----:B------:R-:W-:-:S04]  /*8160*/  IMAD.X R5, RZ, RZ, RZ, P1 ;  /* 0x000000ffff057224 */ /* 0x000fc800008e06ff */
[----:B------:R-:W-:-:S08]  /*8170*/  IMAD.WIDE.U32.X R4, R23, UR9, R4, P3 ;  /* 0x0000000917047c25 */ /* 0x000fd000098e0404 */
.L_x_171:
[----:B------:R-:W-:Y:S01]  /*8180*/  ISETP.NE.AND P1, PT, R2, 0x1, PT ;  /* 0x000000010200780c */ /* 0x000fe20003f25270 */
[----:B------:R-:W-:Y:S01]  /*8190*/  ULDC UR4, c[0x0][0x648] ;  /* 0x0001920000047ab9 */ /* 0x000fe20000000800 */
[----:B------:R-:W-:Y:S01]  /*81a0*/  LOP3.LUT R20, R20, UR17, RZ, 0xc0, !PT ;  /* 0x0000001114147c12 */ /* 0x000fe2000f8ec0ff */
[----:B------:R-:W-:Y:S01]  /*81b0*/  IMAD.MOV R22, RZ, RZ, -R22 ;  /* 0x000000ffff167224 */ /* 0x000fe200078e0a16 */
[----:B------:R-:W-:Y:S01]  /*81c0*/  SHF.R.U64 R5, R4, UR4, R5 ;  /* 0x0000000404057c19 */ /* 0x000fe20008001205 */
[----:B------:R-:W-:Y:S01]  /*81d0*/  ULDC UR4, c[0x0][0x638] ;  /* 0x00018e0000047ab9 */ /* 0x000fe20000000800 */
[----:B------:R-:W-:Y:S01]  /*81e0*/  LOP3.LUT R9, R9, UR16, RZ, 0xc0, !PT ;  /* 0x0000001009097c12 */ /* 0x000fe2000f8ec0ff */
[----:B------:R-:W-:Y:S01]  /*81f0*/  ULDC UR5, c[0x0][0x610] ;  /* 0x0001840000057ab9 */ /* 0x000fe20000000800 */
[----:B------:R-:W-:Y:S02]  /*8200*/  IMAD.MOV.U32 R4, RZ, RZ, 0x1 ;  /* 0x00000001ff047424 */ /* 0x000fe400078e00ff */
[----:B------:R-:W-:-:S02]  /*8210*/  IMAD.MOV R7, RZ, RZ, -R5 ;  /* 0x000000ffff077224 */ /* 0x000fc400078e0a05 */
[----:B------:R-:W-:Y:S02]  /*8220*/  IMAD R20, R5, UR18, R20 ;  /* 0x0000001205147c24 */ /* 0x000fe4000f8e0214 */
[----:B0-----:R-:W-:Y:S02]  /*8230*/  @P1 IMAD R15, R21, R22, R14 ;  /* 0x00000016150f1224 */ /* 0x001fe400078e020e */
[----:B------:R-:W-:Y:S01]  /*8240*/  IMAD R18, R7, UR4, R18 ;  /* 0x0000000407127c24 */ /* 0x000fe2000f8e0212 */
[----:B------:R-:W-:Y:S01]  /*8250*/  ULDC UR4, c[0x0][0x600] ;  /* 0x0001800000047ab9 */ /* 0x000fe20000000800 */
[----:B------:R-:W-:Y:S02]  /*8260*/  IMAD R15, R20, UR5, R15 ;  /* 0x00000005140f7c24 */ /* 0x000fe4000f8e020f */
[----:B------:R-:W-:-:S05]  /*8270*/  IMAD R18, R18, UR4, R9 ;  /* 0x0000000412127c24 */ /* 0x000fca000f8e0209 */
[----:B------:R-:W-:Y:S02]  /*8280*/  SEL R9, R18, R15, !P1 ;  /* 0x0000000f12097207 */ /* 0x000fe40004800000 */
[----:B------:R-:W-:-:S07]  /*8290*/  SEL R7, R15, R18, !P1 ;  /* 0x000000120f077207 */ /* 0x000fce0004800000 */
.L_x_169:
[----:B------:R-:W-:Y:S05]  /*82a0*/  BSYNC B1 ;  /* 0x0000000000017941 */ /* 0x000fea0003800000 */
.L_x_168:
[----:B------:R-:W-:-:S13]  /*82b0*/  LOP3.LUT P1, RZ, R4, 0xff, RZ, 0xc0, !PT ;  /* 0x000000ff04ff7812 */ /* 0x000fda000782c0ff */
[----:B------:R-:W-:Y:S05]  /*82c0*/  @P1 BRA `(.L_x_172) ;  /* 0xfffffff4004c1947 */ /* 0x000fea000383ffff */
[----:B------:R-:W-:Y:S05]  /*82d0*/  BSYNC B0 ;  /* 0x0000000000007941 */ /* 0x000fea0003800000 */
.L_x_160:
[----:B------:R-:W-:-:S03]  /*82e0*/  UMOV UR4, 0xffffffff ;  /* 0xffffffff00047882 */ /* 0x000fc60000000000 */
[----:B------:R-:W-:Y:S05]  /*82f0*/  BRA.DIV UR4, `(.L_x_173) ;  /* 0x00000006043c7947 */ /* 0x000fea000b800000 */
[----:B------:R-:W-:-:S13]  /*8300*/  ELECT P6, URZ, PT ;  /* 0x00000000003f782f */ /* 0x000fda00038c0000 */
.L_x_188:
[----:B------:R-:W-:Y:S04]  /*8310*/  BSSY B0, `(.L_x_174) ;  /* 0x0000034000007945 */ /* 0x000fe80003800000 */
[----:B------:R-:W-:Y:S05]  /*8320*/  @!P6 BRA `(.L_x_175) ;  /* 0x0000000000c8e947 */ /* 0x000fea0003800000 */
[----:B------:R-:W-:-:S04]  /*8330*/  LOP3.LUT R19, R19, 0x2, RZ, 0xfc, !PT ;  /* 0x0000000213137812 */ /* 0x000fc800078efcff */
[----:B------:R-:W-:-:S13]  /*8340*/  ISETP.NE.AND P0, PT, R19, 0x3, PT ;  /* 0x000000031300780c */ /* 0x000fda0003f05270 */
[----:B------:R-:W-:Y:S05]  /*8350*/  @!P0 BRA `(.L_x_176) ;  /* 0x0000000000048947 */ /* 0x000fea0003800000 */
[----:B------:R-:W-:Y:S01]  /*8360*/  BPT.TRAP 0x1 ;  /* 0x000000040000795c */ /* 0x000fe20000300000 */
.L_x_176:
[----:B------:R-:W0:Y:S01]  /*8370*/  S2R R3, SR_CgaCtaId ;  /* 0x0000000000037919 */ /* 0x000e220000008800 */
[----:B------:R-:W-:-:S04]  /*8380*/  MOV R2, 0x400 ;  /* 0x0000040000027802 */ /* 0x000fc80000000f00 */
[----:B0-----:R-:W-:Y:S02]  /*8390*/  LEA R3, R3, R2, 0x18 ;  /* 0x0000000203037211 */ /* 0x001fe400078ec0ff */
[----:B------:R-:W-:-:S03]  /*83a0*/  SHF.L.U32 R2, R0, 0x1f, RZ ;  /* 0x0000001f00027819 */ /* 0x000fc600000006ff */
[----:B------:R-:W-:-:S04]  /*83b0*/  VIADD R3, R3, 0x28 ;  /* 0x0000002803037836 */ /* 0x000fc80000000000 */
[C---:B------:R-:W-:Y:S02]  /*83c0*/  IMAD R7, R12.reuse, 0x8, R3 ;  /* 0x000000080c077824 */ /* 0x040fe400078e0203 */
[----:B------:R-:W-:Y:S02]  /*83d0*/  VIADD R12, R12, 0x1 ;  /* 0x000000010c0c7836 */ /* 0x000fe40000000000 */
[----:B------:R-:W0:Y:S03]  /*83e0*/  SYNCS.PHASECHK.TRANS64.TRYWAIT P0, [R7+URZ], R2 ;  /* 0x00000002070075a7 */ /* 0x000e26000800017f */
[----:B------:R-:W-:-:S04]  /*83f0*/  ISETP.NE.AND P1, PT, R12, 0x5, PT ;  /* 0x000000050c00780c */ /* 0x000fc80003f25270 */
[----:B------:R-:W-:Y:S02]  /*8400*/  SEL R5, RZ, 0x1, P1 ;  /* 0x00000001ff057807 */ /* 0x000fe40000800000 */
[----:B------:R-:W-:Y:S02]  /*8410*/  SEL R12, R12, RZ, P1 ;  /* 0x000000ff0c0c7207 */ /* 0x000fe40000800000 */
[----:B------:R-:W-:-:S03]  /*8420*/  LOP3.LUT R5, R0, R5, RZ, 0x3c, !PT ;  /* 0x0000000500057212 */ /* 0x000fc600078e3cff */
[----:B------:R-:W-:Y:S01]  /*8430*/  IMAD R9, R12, 0x8, R3 ;  /* 0x000000080c097824 */ /* 0x000fe200078e0203 */
[----:B------:R-:W-:Y:S01]  /*8440*/  SHF.L.U32 R4, R5, 0x1f, RZ ;  /* 0x0000001f05047819 */ /* 0x000fe200000006ff */
[----:B0-----:R-:W-:Y:S06]  /*8450*/  @!P0 BRA `(.L_x_177) ;  /* 0x0000000400048947 */ /* 0x001fec0003800000 */
.L_x_189:
[----:B------:R-:W1:Y:S01]  /*8460*/  SYNCS.PHASECHK.TRANS64.TRYWAIT P0, [R9+URZ], R4 ;  /* 0x00000004090075a7 */ /* 0x000e62000800017f */
[----:B------:R-:W-:-:S05]  /*8470*/  VIADD R0, R12, 0x1 ;  /* 0x000000010c007836 */ /* 0x000fca0000000000 */
[----:B------:R-:W-:-:S04]  /*8480*/  ISETP.NE.AND P1, PT, R0, 0x5, PT ;  /* 0x000000050000780c */ /* 0x000fc80003f25270 */
[----:B0-----:R-:W-:Y:S02]  /*8490*/  SEL R2, RZ, 0x1, P1 ;  /* 0x00000001ff027807 */ /* 0x001fe40000800000 */
[----:B------:R-:W-:Y:S02]  /*84a0*/  SEL R0, R0, RZ, P1 ;  /* 0x000000ff00007207 */ /* 0x000fe40000800000 */
[----:B------:R-:W-:-:S03]  /*84b0*/  LOP3.LUT R7, R5, R2, RZ, 0x3c, !PT ;  /* 0x0000000205077212 */ /* 0x000fc600078e3cff */
[----:B------:R-:W-:Y:S01]  /*84c0*/  IMAD R6, R0, 0x8, R3 ;  /* 0x0000000800067824 */ /* 0x000fe200078e0203 */
[----:B------:R-:W-:Y:S01]  /*84d0*/  SHF.L.U32 R5, R7, 0x1f, RZ ;  /* 0x0000001f07057819 */ /* 0x000fe200000006ff */
[----:B-1----:R-:W-:Y:S06]  /*84e0*/  @!P0 BRA `(.L_x_178) ;  /* 0x0000000000f48947 */ /* 0x002fec0003800000 */
.L_x_190:
[----:B------:R-:W1:Y:S01]  /*84f0*/  SYNCS.PHASECHK.TRANS64.TRYWAIT P0, [R6+URZ], R5 ;  /* 0x00000005060075a7 */ /* 0x000e62000800017f */
[----:B------:R-:W-:-:S05]  /*8500*/  VIADD R0, R0, 0x1 ;  /* 0x0000000100007836 */ /* 0x000fca0000000000 */
[----:B------:R-:W-:-:S04]  /*8510*/  ISETP.NE.AND P1, PT, R0, 0x5, PT ;  /* 0x000000050000780c */ /* 0x000fc80003f25270 */
[----:B------:R-:W-:Y:S02]  /*8520*/  SEL R2, RZ, 0x1, P1 ;  /* 0x00000001ff027807 */ /* 0x000fe40000800000 */
[----:B------:R-:W-:Y:S02]  /*8530*/  SEL R0, R0, RZ, P1 ;  /* 0x000000ff00007207 */ /* 0x000fe40000800000 */
[----:B------:R-:W-:-:S03]  /*8540*/  LOP3.LUT R7, R7, R2, RZ, 0x3c, !PT ;  /* 0x0000000207077212 */ /* 0x000fc600078e3cff */
[----:B0-----:R-:W-:Y:S01]  /*8550*/  IMAD R9, R0, 0x8, R3 ;  /* 0x0000000800097824 */ /* 0x001fe200078e0203 */
[----:B------:R-:W-:Y:S01]  /*8560*/  SHF.L.U32 R4, R7, 0x1f, RZ ;  /* 0x0000001f07047819 */ /* 0x000fe200000006ff */
[----:B-1----:R-:W-:Y:S06]  /*8570*/  @!P0 BRA `(.L_x_179) ;  /* 0x0000000000e48947 */ /* 0x002fec0003800000 */
.L_x_191:
[----:B------:R-:W1:Y:S01]  /*8580*/  SYNCS.PHASECHK.TRANS64.TRYWAIT P0, [R9+URZ], R4 ;  /* 0x00000004090075a7 */ /* 0x000e62000800017f */
[----:B------:R-:W-:-:S05]  /*8590*/  VIADD R0, R0, 0x1 ;  /* 0x0000000100007836 */ /* 0x000fca0000000000 */
[----:B------:R-:W-:-:S04]  /*85a0*/  ISETP.NE.AND P1, PT, R0, 0x5, PT ;  /* 0x000000050000780c */ /* 0x000fc80003f25270 */
[----:B------:R-:W-:Y:S02]  /*85b0*/  SEL R2, RZ, 0x1, P1 ;  /* 0x00000001ff027807 */ /* 0x000fe40000800000 */
[----:B------:R-:W-:Y:S02]  /*85c0*/  SEL R0, R0, RZ, P1 ;  /* 0x000000ff00007207 */ /* 0x000fe40000800000 */
[----:B------:R-:W-:Y:S01]  /*85d0*/  LOP3.LUT R2, R7, R2, RZ, 0x3c, !PT ;  /* 0x0000000207027212 */ /* 0x000fe200078e3cff */
[----:B-1----:R-:W-:Y:S06]  /*85e0*/  @!P0 BRA `(.L_x_180) ;  /* 0x0000000000dc8947 */ /* 0x002fec0003800000 */
.L_x_192:
[----:B------:R-:W-:Y:S01]  /*85f0*/  IMAD R3, R0, 0x8, R3 ;  /* 0x0000000800037824 */ /* 0x000fe200078e0203 */
[----:B------:R-:W-:-:S07]  /*8600*/  SHF.L.U32 R0, R2, 0x1f, RZ ;  /* 0x0000001f02007819 */ /* 0x000fce00000006ff */
.L_x_181:
[----:B--2---:R2:W3:Y:S02]  /*8610*/  SYNCS.PHASECHK.TRANS64.TRYWAIT P0, [R3+URZ], R0 ;  /* 0x00000000030075a7 */ /* 0x0044e4000800017f */
[----:B---3--:R-:W-:Y:S05]  /*8620*/  @!P0 NANOSLEEP.SYNCS 0x989680 ;  /* 0x009896800000895d */ /* 0x008fea0003900000 */
[----:B------:R-:W3:Y:S02]  /*8630*/  @!P0 SYNCS.PHASECHK.TRANS64 P0, [R3+URZ], R0 ;  /* 0x00000000030085a7 */ /* 0x000ee4000800007f */
[----:B---3--:R-:W-:Y:S05]  /*8640*/  @!P0 BRA `(.L_x_181) ;  /* 0xfffffffc00f08947 */ /* 0x008fea000383ffff */
.L_x_175:
[----:B------:R-:W-:Y:S05]  /*8650*/  BSYNC B0 ;  /* 0x0000000000007941 */ /* 0x000fea0003800000 */
.L_x_174:
[----:B------:R-:W-:Y:S05]  /*8660*/  EXIT ;  /* 0x000000000000794d */ /* 0x000fea0003800000 */
.L_x_17:
[----:B---3--:R3:W4:Y:S02]  /*8670*/  SYNCS.PHASECHK.TRANS64.TRYWAIT P1, [R3+URZ], R0 ;  /* 0x00000000030075a7 */ /* 0x008724000802017f */
[----:B----4-:R-:W-:Y:S05]  /*8680*/  @!P1 NANOSLEEP.SYNCS 0x989680 ;  /* 0x009896800000995d */ /* 0x010fea0003900000 */
[----:B------:R-:W4:Y:S02]  /*8690*/  @!P1 SYNCS.PHASECHK.TRANS64 P1, [R3+URZ], R0 ;  /* 0x00000000030095a7 */ /* 0x000f24000802007f */
[----:B----4-:R-:W-:Y:S05]  /*86a0*/  @!P1 BRA `(.L_x_17) ;  /* 0xfffffffc00f09947 */ /* 0x010fea000383ffff */
[----:B------:R-:W-:Y:S05]  /*86b0*/  BRA `(.L_x_16) ;  /* 0xffffff8800e07947 */ /* 0x000fea000383ffff */
.L_x_22:
[----:B-1----:R-:W-:-:S04]  /*86c0*/  IMAD.U32 R4, RZ, RZ, UR8 ;  /* 0x00000008ff047e24 */ /* 0x002fc8000f8e00ff */
[----:B------:R1:W2:Y:S03]  /*86d0*/  SYNCS.PHASECHK.TRANS64.TRYWAIT P1, [R4+URZ], R3 ;  /* 0x00000003040075a7 */ /* 0x0002a6000802017f */
[----:B--2---:R-:W-:Y:S05]  /*86e0*/  @!P1 NANOSLEEP.SYNCS 0x989680 ;  /* 0x009896800000995d */ /* 0x004fea0003900000 */
[----:B------:R-:W2:Y:S02]  /*86f0*/  @!P1 SYNCS.PHASECHK.TRANS64 P1, [R4+URZ], R3 ;  /* 0x00000003040095a7 */ /* 0x000ea4000802007f */
[----:B--2---:R-:W-:Y:S05]  /*8700*/  @!P1 BRA `(.L_x_22) ;  /* 0xfffffffc00ec9947 */ /* 0x004fea000383ffff */
[----:B------:R-:W-:Y:S05]  /*8710*/  BRA `(.L_x_21) ;  /* 0xffffff9000207947 */ /* 0x000fea000383ffff */
.L_x_161:
[----:B------:R-:W-:Y:S01]  /*8720*/  BSSY B1, `(.L_x_182) ;  /* 0x0000006000017945 */ /* 0x000fe20003800000 */
[----:B------:R-:W-:-:S07]  /*8730*/  IMAD.MOV.U32 R15, RZ, RZ, -0x1 ;  /* 0xffffffffff0f7424 */ /* 0x000fce00078e00ff */
[----:B------:R-:W-:Y:S05]  /*8740*/  WARPSYNC.COLLECTIVE R15, `(.L_x_183) ;  /* 0x000000000f0c7348 */ /* 0x000fea0003c00000 */
[----:B------:R-:W-:Y:S02]  /*8750*/  ELECT P6, UR62, PT ;  /* 0x00000000003e782f */ /* 0x000fe400038c0000 */
[----:B------:R-:W-:Y:S01]  /*8760*/  MOV R14, UR62 ;  /* 0x0000003e000e7c02 */ /* 0x000fe20008000f00 */
[----:B------:R-:W-:Y:S10]  /*8770*/  ENDCOLLECTIVE ;  /* 0x000000000000791b */ /* 0x000ff40003800000 */
.L_x_183:
[----:B------:R-:W-:Y:S05]  /*8780*/  BSYNC B1 ;  /* 0x0000000000017941 */ /* 0x000fea0003800000 */
.L_x_182:
[----:B------:R-:W-:Y:S05]  /*8790*/  BRA `(.L_x_184) ;  /* 0xfffffff000247947 */ /* 0x000fea000383ffff */
.L_x_164:
[----:B0-----:R0:W1:Y:S02]  /*87a0*/  SYNCS.PHASECHK.TRANS64.TRYWAIT P1, [R14+URZ+0x28], R7 ;  /* 0x000028070e0075a7 */ /* 0x001064000802017f */
[----:B-1----:R-:W-:Y:S05]  /*87b0*/  @!P1 NANOSLEEP.SYNCS 0x989680 ;  /* 0x009896800000995d */ /* 0x002fea0003900000 */
[----:B------:R-:W1:Y:S02]  /*87c0*/  @!P1 SYNCS.PHASECHK.TRANS64 P1, [R14+URZ+0x28], R7 ;  /* 0x000028070e0095a7 */ /* 0x000e64000802007f */
[----:B-1----:R-:W-:Y:S05]  /*87d0*/  @!P1 BRA `(.L_x_164) ;  /* 0xfffffffc00f09947 */ /* 0x002fea000383ffff */
[----:B------:R-:W-:Y:S05]  /*87e0*/  BRA `(.L_x_185) ;  /* 0xfffffff000587947 */ /* 0x000fea000383ffff */
.L_x_173:
[----:B------:R-:W-:Y:S01]  /*87f0*/  BSSY B0, `(.L_x_186) ;  /* 0x0000006000007945 */ /* 0x000fe20003800000 */
[----:B------:R-:W-:-:S07]  /*8800*/  IMAD.MOV.U32 R15, RZ, RZ, -0x1 ;  /* 0xffffffffff0f7424 */ /* 0x000fce00078e00ff */
[----:B------:R-:W-:Y:S05]  /*8810*/  WARPSYNC.COLLECTIVE R15, `(.L_x_187) ;  /* 0x000000000f0c7348 */ /* 0x000fea0003c00000 */
[----:B------:R-:W-:Y:S02]  /*8820*/  ELECT P6, UR62, PT ;  /* 0x00000000003e782f */ /* 0x000fe400038c0000 */
[----:B------:R-:W-:Y:S01]  /*8830*/  MOV R14, UR62 ;  /* 0x0000003e000e7c02 */ /* 0x000fe20008000f00 */
[----:B------:R-:W-:Y:S10]  /*8840*/  ENDCOLLECTIVE ;  /* 0x000000000000791b */ /* 0x000ff40003800000 */
.L_x_187:
[----:B------:R-:W-:Y:S05]  /*8850*/  BSYNC B0 ;  /* 0x0000000000007941 */ /* 0x000fea0003800000 */
.L_x_186:
[----:B------:R-:W-:Y:S05]  /*8860*/  BRA `(.L_x_188) ;  /* 0xfffffff800a87947 */ /* 0x000fea000383ffff */
.L_x_177:
[----:B0-----:R0:W1:Y:S02]  /*8870*/  SYNCS.PHASECHK.TRANS64.TRYWAIT P0, [R7+URZ], R2 ;  /* 0x00000002070075a7 */ /* 0x001064000800017f */
[----:B-1----:R-:W-:Y:S05]  /*8880*/  @!P0 NANOSLEEP.SYNCS 0x989680 ;  /* 0x009896800000895d */ /* 0x002fea0003900000 */
[----:B------:R-:W1:Y:S02]  /*8890*/  @!P0 SYNCS.PHASECHK.TRANS64 P0, [R7+URZ], R2 ;  /* 0x00000002070085a7 */ /* 0x000e64000800007f */
[----:B-1----:R-:W-:Y:S05]  /*88a0*/  @!P0 BRA `(.L_x_177) ;  /* 0xfffffffc00f08947 */ /* 0x002fea000383ffff */
[----:B------:R-:W-:Y:S05]  /*88b0*/  BRA `(.L_x_189) ;  /* 0xfffffff800e87947 */ /* 0x000fea000383ffff */
.L_x_178:
[----:B0-----:R0:W1:Y:S02]  /*88c0*/  SYNCS.PHASECHK.TRANS64.TRYWAIT P0, [R9+URZ], R4 ;  /* 0x00000004090075a7 */ /* 0x001064000800017f */
[----:B-1----:R-:W-:Y:S05]  /*88d0*/  @!P0 NANOSLEEP.SYNCS 0x989680 ;  /* 0x009896800000895d */ /* 0x002fea0003900000 */
[----:B------:R-:W1:Y:S02]  /*88e0*/  @!P0 SYNCS.PHASECHK.TRANS64 P0, [R9+URZ], R4 ;  /* 0x00000004090085a7 */ /* 0x000e64000800007f */
[----:B-1----:R-:W-:Y:S05]  /*88f0*/  @!P0 BRA `(.L_x_178) ;  /* 0xfffffffc00f08947 */ /* 0x002fea000383ffff */
[----:B------:R-:W-:Y:S05]  /*8900*/  BRA `(.L_x_190) ;  /* 0xfffffff800f87947 */ /* 0x000fea000383ffff */
.L_x_179:
[----:B0-----:R0:W1:Y:S02]  /*8910*/  SYNCS.PHASECHK.TRANS64.TRYWAIT P0, [R6+URZ], R5 ;  /* 0x00000005060075a7 */ /* 0x001064000800017f */
[----:B-1----:R-:W-:Y:S05]  /*8920*/  @!P0 NANOSLEEP.SYNCS 0x989680 ;  /* 0x009896800000895d */ /* 0x002fea0003900000 */
[----:B------:R-:W1:Y:S02]  /*8930*/  @!P0 SYNCS.PHASECHK.TRANS64 P0, [R6+URZ], R5 ;  /* 0x00000005060085a7 */ /* 0x000e64000800007f */
[----:B-1----:R-:W-:Y:S05]  /*8940*/  @!P0 BRA `(.L_x_179) ;  /* 0xfffffffc00f08947 */ /* 0x002fea000383ffff */
[----:B------:R-:W-:Y:S05]  /*8950*/  BRA `(.L_x_191) ;  /* 0xfffffffc00087947 */ /* 0x000fea000383ffff */
.L_x_180:
[----:B-1----:R1:W2:Y:S02]  /*8960*/  SYNCS.PHASECHK.TRANS64.TRYWAIT P0, [R9+URZ], R4 ;  /* 0x00000004090075a7 */ /* 0x0022a4000800017f */
[----:B--2---:R-:W-:Y:S05]  /*8970*/  @!P0 NANOSLEEP.SYNCS 0x989680 ;  /* 0x009896800000895d */ /* 0x004fea0003900000 */
[----:B------:R-:W2:Y:S02]  /*8980*/  @!P0 SYNCS.PHASECHK.TRANS64 P0, [R9+URZ], R4 ;  /* 0x00000004090085a7 */ /* 0x000ea4000800007f */
[----:B--2---:R-:W-:Y:S05]  /*8990*/  @!P0 BRA `(.L_x_180) ;  /* 0xfffffffc00f08947 */ /* 0x004fea000383ffff */
[----:B------:R-:W-:Y:S05]  /*89a0*/  BRA `(.L_x_192) ;  /* 0xfffffffc00107947 */ /* 0x000fea000383ffff */
.L_x_193:
[----:B------:R-:W-:-:S00]  /*89b0*/  BRA `(.L_x_193) ;  /* 0xfffffffc00fc7947 */ /* 0x000fc0000383ffff */
[----:B------:R-:W-:-:S00]  /*89c0*/  NOP ;  /* 0x0000000000007918 */ /* 0x000fc00000000000 */
        /* <DEDUP_REMOVED lines=11> */
.L_x_194:


//--------------------- .nv.global.init           --------------------------
	.section	.nv.global.init,"aw",@progbits
.nv.global.init:
	.type		$str$22,@object
	.size		$str$22,($str$23 - $str$22)
$str$22:
        /*0000*/ 	.byte	0x6b, 0x5f, 0x74, 0x69, 0x6c, 0x65, 0x5f, 0x63, 0x6f, 0x75, 0x6e, 0x74, 0x20, 0x3e, 0x3d, 0x20
        /*0010*/ 	.byte	0x31, 0x00
	.type		$str$23,@object
	.size		$str$23,(__unnamed_1 - $str$23)
$str$23:
        /*0012*/ 	.byte	0x2f, 0x74, 0x6d, 0x70, 0x2f, 0x63, 0x75, 0x74, 0x6c, 0x61, 0x73, 0x73, 0x5f, 0x73, 0x77, 0x65
        /*0022*/ 	.byte	0x65, 0x70, 0x5f, 0x73, 0x72, 0x63, 0x2f, 0x69, 0x6e, 0x63, 0x6c, 0x75, 0x64, 0x65, 0x2f, 0x63
        /*0032*/ 	.byte	0x75, 0x74, 0x6c, 0x61, 0x73, 0x73, 0x2f, 0x67, 0x65, 0x6d, 0x6d, 0x2f, 0x63, 0x6f, 0x6c, 0x6c
        /*0042*/ 	.byte	0x65, 0x63, 0x74, 0x69, 0x76, 0x65, 0x2f, 0x73, 0x6d, 0x39, 0x30, 0x5f, 0x6d, 0x6d, 0x61, 0x5f
        /*0052*/ 	.byte	0x74, 0x6d, 0x61, 0x5f, 0x67, 0x6d, 0x6d, 0x61, 0x5f, 0x73, 0x73, 0x5f, 0x77, 0x61, 0x72, 0x70
        /*0062*/ 	.byte	0x73, 0x70, 0x65, 0x63, 0x69, 0x61, 0x6c, 0x69, 0x7a, 0x65, 0x64, 0x2e, 0x68, 0x70, 0x70, 0x00
	.type		__unnamed_1,@object
	.size		__unnamed_1,(.L_0 - __unnamed_1)
__unnamed_1:
        /*0072*/ 	.byte	0x76, 0x6f, 0x69, 0x64, 0x20, 0x63, 0x75, 0x74, 0x6c, 0x61, 0x73, 0x73, 0x3a, 0x3a, 0x67, 0x65
        /* <DEDUP_REMOVED lines=176> */
        /*0b82*/ 	.byte	0x65, 0x3a, 0x3a, 0x69, 0x64, 0x65, 0x6e, 0x74, 0x69, 0x74, 0x79, 0x5d, 0x00
.L_0:


//--------------------- .nv.shared._ZN7cutlass13device_kernelINS_4gemm6kernel13GemmUniversalIN4cute5tupleIJiiiiEEENS1_10collective13CollectiveMmaINS1_34MainloopSm90TmaGmmaWarpSpecializedILi5ENS5_IJNS4_1CILi1EEESB_SB_EEENS1_35KernelTmaWarpSpecializedCooperativeEEENS5_IJNSA_ILi256EEENSA_ILi64EEENSA_ILi32EEEEEENS_10tfloat32_tENS5_IJlSB_lEEESJ_SK_NS4_8TiledMMAINS4_8MMA_AtomIJNS4_4SM904GMMA29MMA_64x64x8_F32TF32TF32_SS_TNILNSO_7ScaleInE1ELSQ_1EEEEEENS4_6LayoutINS5_IJNSA_ILi2EEESB_SB_EEENS5_IJSB_NSA_ILi0EEESW_EEEEENS5_IJNS4_10UnderscoreESZ_SZ_EEEEENS4_13SM90_TMA_LOADENS4_14ComposedLayoutINS4_7SwizzleILi3ELi4ELi3EEENS4_18smem_ptr_flag_bitsILi32EEENST_INS5_IJNSA_ILi8EEESH_EEENS5_IJSH_SB_EEEEEEEvNS4_8identityES12_S1C_vS1D_EENS_8epilogue10collective6detail29Sm90TmaWarpSpecializedAdapterINS1G_15DefaultEpilogueISJ_SK_SK_NS1F_6thread17LinearCombinationISJ_Li1EffLNS1K_9ScaleType4KindE0ELNS_15FloatRoundStyleE2ESJ_EENS1_15EpilogueDefaultEEEEEvvEEEEvNT_6ParamsE --------------------------
	.section	.nv.shared._ZN7cutlass13device_kernelINS_4gemm6kernel13GemmUniversalIN4cute5tupleIJiiiiEEENS1_10collective13CollectiveMmaINS1_34MainloopSm90TmaGmmaWarpSpecializedILi5ENS5_IJNS4_1CILi1EEESB_SB_EEENS1_35KernelTmaWarpSpecializedCooperativeEEENS5_IJNSA_ILi256EEENSA_ILi64EEENSA_ILi32EEEEEENS_10tfloat32_tENS5_IJlSB_lEEESJ_SK_NS4_8TiledMMAINS4_8MMA_AtomIJNS4_4SM904GMMA29MMA_64x64x8_F32TF32TF32_SS_TNILNSO_7ScaleInE1ELSQ_1EEEEEENS4_6LayoutINS5_IJNSA_ILi2EEESB_SB_EEENS5_IJSB_NSA_ILi0EEESW_EEEEENS5_IJNS4_10UnderscoreESZ_SZ_EEEEENS4_13SM90_TMA_LOADENS4_14ComposedLayoutINS4_7SwizzleILi3ELi4ELi3EEENS4_18smem_ptr_flag_bitsILi32EEENST_INS5_IJNSA_ILi8EEESH_EEENS5_IJSH_SB_EEEEEEEvNS4_8identityES12_S1C_vS1D_EENS_8epilogue10collective6detail29Sm90TmaWarpSpecializedAdapterINS1G_15DefaultEpilogueISJ_SK_SK_NS1F_6thread17LinearCombinationISJ_Li1EffLNS1K_9ScaleType4KindE0ELNS_15FloatRoundStyleE2ESJ_EENS1_15EpilogueDefaultEEEEEvvEEEEvNT_6ParamsE,"aw",@nobits
	.sectionflags	@""
	.align	16
	.zero		1024


//--------------------- .nv.shared.reserved.0     --------------------------
	.section	.nv.shared.reserved.0,"aw",@nobits
	.weak		__nv_reservedSMEM_offset_0_alias
	.size		__nv_reservedSMEM_offset_0_alias, 0, 0
	.other		__nv_reservedSMEM_offset_0_alias,@"STO_CUDA_RESERVED_SHARED STV_DEFAULT"
__nv_reservedSMEM_offset_0_alias:
	.zero		0


//--------------------- .nv.global                --------------------------
	.section	.nv.global,"aw",@nobits
.nv.global:
	.type		_ZN40_INTERNAL_5d36e977_4_k_cu_a62057f9_338244cute1_E,@object
	.size		_ZN40_INTERNAL_5d36e977_4_k_cu_a62057f9_338244cute1_E,(_ZN40_INTERNAL_5d36e977_4_k_cu_a62057f9_338244cuda3std3__45__cpo6cbeginE - _ZN40_INTERNAL_5d36e977_4_k_cu_a62057f9_338244cute1_E)
_ZN40_INTERNAL_5d36e977_4_k_cu_a62057f9_338244cute1_E:
	.zero		1
	.type		_ZN40_INTERNAL_5d36e977_4_k_cu_a62057f9_338244cuda3std3__45__cpo6cbeginE,@object
	.size		_ZN40_INTERNAL_5d36e977_4_k_cu_a62057f9_338244cuda3std3__45__cpo6cbeginE,(_ZN40_INTERNAL_5d36e977_4_k_cu_a62057f9_338244cuda3std3__48in_placeE - _ZN40_INTERNAL_5d36e977_4_k_cu_a62057f9_338244cuda3std3__45__cpo6cbeginE)
_ZN40_INTERNAL_5d36e977_4_k_cu_a62057f9_338244cuda3std3__45__cpo6cbeginE:
	.zero		1
	.type		_ZN40_INTERNAL_5d36e977_4_k_cu_a62057f9_338244cuda3std3__48in_placeE,@object
	.size		_ZN40_INTERNAL_5d36e977_4_k_cu_a62057f9_338244cuda3std3__48in_placeE,(_ZN40_INTERNAL_5d36e977_4_k_cu_a62057f9_338244cuda3std6ranges3__45__cpo9iter_moveE - _ZN40_INTERNAL_5d36e977_4_k_cu_a62057f9_338244cuda3std3__48in_placeE)
_ZN40_INTERNAL_5d36e977_4_k_cu_a62057f9_338244cuda3std3__48in_placeE:
	.zero		1
	.type		_ZN40_INTERNAL_5d36e977_4_k_cu_a62057f9_338244cuda3std6ranges3__45__cpo9iter_moveE,@object
	.size		_ZN40_INTERNAL_5d36e977_4_k_cu_a62057f9_338244cuda3std6ranges3__45__cpo9iter_moveE,(_ZN40_INTERNAL_5d36e977_4_k_cu_a62057f9_338244cuda3std3__45__cpo5beginE - _ZN40_INTERNAL_5d36e977_4_k_cu_a62057f9_338244cuda3std6ranges3__45__cpo9iter_moveE)
_ZN40_INTERNAL_5d36e977_4_k_cu_a62057f9_338244cuda3std6ranges3__45__cpo9iter_moveE:
	.zero		1
	.type		_ZN40_INTERNAL_5d36e977_4_k_cu_a62057f9_338244cuda3std3__45__cpo5beginE,@object
	.size		_ZN40_INTERNAL_5d36e977_4_k_cu_a62057f9_338244cuda3std3__45__cpo5beginE,(_ZN40_INTERNAL_5d36e977_4_k_cu_a62057f9_338244cuda3std3__442_GLOBAL__N__5d36e977_4_k_cu_a62057f9_338246ignoreE - _ZN40_INTERNAL_5d36e977_4_k_cu_a62057f9_338244cuda3std3__45__cpo5beginE)
_ZN40_INTERNAL_5d36e977_4_k_cu_a62057f9_338244cuda3std3__45__cpo5beginE:
	.zero		1
	.type		_ZN40_INTERNAL_5d36e977_4_k_cu_a62057f9_338244cuda3std3__442_GLOBAL__N__5d36e977_4_k_cu_a62057f9_338246ignoreE,@object
	.size		_ZN40_INTERNAL_5d36e977_4_k_cu_a62057f9_338244cuda3std3__442_GLOBAL__N__5d36e977_4_k_cu_a62057f9_338246ignoreE,(_ZN40_INTERNAL_5d36e977_4_k_cu_a62057f9_338244cute7productE - _ZN40_INTERNAL_5d36e977_4_k_cu_a62057f9_338244cuda3std3__442_GLOBAL__N__5d36e977_4_k_cu_a62057f9_338246ignoreE)
_ZN40_INTERNAL_5d36e977_4_k_cu_a62057f9_338244cuda3std3__442_GLOBAL__N__5d36e977_4_k_cu_a62057f9_338246ignoreE:
	.zero		1
	.type		_ZN40_INTERNAL_5d36e977_4_k_cu_a62057f9_338244cute7productE,@object
	.size		_ZN40_INTERNAL_5d36e977_4_k_cu_a62057f9_338244cute7productE,(_ZN40_INTERNAL_5d36e977_4_k_cu_a62057f9_338244cuda3std3__45__cpo3endE - _ZN40_INTERNAL_5d36e977_4_k_cu_a62057f9_338244cute7productE)
_ZN40_INTERNAL_5d36e977_4_k_cu_a62057f9_338244cute7productE:
	.zero		1
	.type		_ZN40_INTERNAL_5d36e977_4_k_cu_a62057f9_338244cuda3std3__45__cpo3endE,@object
	.size		_ZN40_INTERNAL_5d36e977_4_k_cu_a62057f9_338244cuda3std3__45__cpo3endE,(_ZN40_INTERNAL_5d36e977_4_k_cu_a62057f9_338244cuda3std3__419piecewise_constructE - _ZN40_INTERNAL_5d36e977_4_k_cu_a62057f9_338244cuda3std3__45__cpo3endE)
_ZN40_INTERNAL_5d36e977_4_k_cu_a62057f9_338244cuda3std3__45__cpo3endE:
	.zero		1
	.type		_ZN40_INTERNAL_5d36e977_4_k_cu_a62057f9_338244cuda3std3__419piecewise_constructE,@object
	.size		_ZN40_INTERNAL_5d36e977_4_k_cu_a62057f9_338244cuda3std3__419piecewise_constructE,(_ZN40_INTERNAL_5d36e977_4_k_cu_a62057f9_338244cuda3std3__45__cpo4cendE - _ZN40_INTERNAL_5d36e977_4_k_cu_a62057f9_338244cuda3std3__419piecewise_constructE)
_ZN40_INTERNAL_5d36e977_4_k_cu_a62057f9_338244cuda3std3__419piecewise_constructE:
	.zero		1
	.type		_ZN40_INTERNAL_5d36e977_4_k_cu_a62057f9_338244cuda3std3__45__cpo4cendE,@object
	.size		_ZN40_INTERNAL_5d36e977_4_k_cu_a62057f9_338244cuda3std3__45__cpo4cendE,(_ZN40_INTERNAL_5d36e977_4_k_cu_a62057f9_338244cuda3std6ranges3__45__cpo4swapE - _ZN40_INTERNAL_5d36e977_4_k_cu_a62057f9_338244cuda3std3__45__cpo4cendE)
_ZN40_INTERNAL_5d36e977_4_k_cu_a62057f9_338244cuda3std3__45__cpo4cendE:
	.zero		1
	.type		_ZN40_INTERNAL_5d36e977_4_k_cu_a62057f9_338244cuda3std6ranges3__45__cpo4swapE,@object
	.size		_ZN40_INTERNAL_5d36e977_4_k_cu_a62057f9_338244cuda3std6ranges3__45__cpo4swapE,(.L_8 - _ZN40_INTERNAL_5d36e977_4_k_cu_a62057f9_338244cuda3std6ranges3__45__cpo4swapE)
_ZN40_INTERNAL_5d36e977_4_k_cu_a62057f9_338244cuda3std6ranges3__45__cpo4swapE:
	.zero		1
.L_8:


//--------------------- .nv.constant0._ZN7cutlass13device_kernelINS_4gemm6kernel13GemmUniversalIN4cute5tupleIJiiiiEEENS1_10collective13CollectiveMmaINS1_34MainloopSm90TmaGmmaWarpSpecializedILi5ENS5_IJNS4_1CILi1EEESB_SB_EEENS1_35KernelTmaWarpSpecializedCooperativeEEENS5_IJNSA_ILi256EEENSA_ILi64EEENSA_ILi32EEEEEENS_10tfloat32_tENS5_IJlSB_lEEESJ_SK_NS4_8TiledMMAINS4_8MMA_AtomIJNS4_4SM904GMMA29MMA_64x64x8_F32TF32TF32_SS_TNILNSO_7ScaleInE1ELSQ_1EEEEEENS4_6LayoutINS5_IJNSA_ILi2EEESB_SB_EEENS5_IJSB_NSA_ILi0EEESW_EEEEENS5_IJNS4_10UnderscoreESZ_SZ_EEEEENS4_13SM90_TMA_LOADENS4_14ComposedLayoutINS4_7SwizzleILi3ELi4ELi3EEENS4_18smem_ptr_flag_bitsILi32EEENST_INS5_IJNSA_ILi8EEESH_EEENS5_IJSH_SB_EEEEEEEvNS4_8identityES12_S1C_vS1D_EENS_8epilogue10collective6detail29Sm90TmaWarpSpecializedAdapterINS1G_15DefaultEpilogueISJ_SK_SK_NS1F_6thread17LinearCombinationISJ_Li1EffLNS1K_9ScaleType4KindE0ELNS_15FloatRoundStyleE2ESJ_EENS1_15EpilogueDefaultEEEEEvvEEEEvNT_6ParamsE --------------------------
	.section	.nv.constant0._ZN7cutlass13device_kernelINS_4gemm6kernel13GemmUniversalIN4cute5tupleIJiiiiEEENS1_10collective13CollectiveMmaINS1_34MainloopSm90TmaGmmaWarpSpecializedILi5ENS5_IJNS4_1CILi1EEESB_SB_EEENS1_35KernelTmaWarpSpecializedCooperativeEEENS5_IJNSA_ILi256EEENSA_ILi64EEENSA_ILi32EEEEEENS_10tfloat32_tENS5_IJlSB_lEEESJ_SK_NS4_8TiledMMAINS4_8MMA_AtomIJNS4_4SM904GMMA29MMA_64x64x8_F32TF32TF32_SS_TNILNSO_7ScaleInE1ELSQ_1EEEEEENS4_6LayoutINS5_IJNSA_ILi2EEESB_SB_EEENS5_IJSB_NSA_ILi0EEESW_EEEEENS5_IJNS4_10UnderscoreESZ_SZ_EEEEENS4_13SM90_TMA_LOADENS4_14ComposedLayoutINS4_7SwizzleILi3ELi4ELi3EEENS4_18smem_ptr_flag_bitsILi32EEENST_INS5_IJNSA_ILi8EEESH_EEENS5_IJSH_SB_EEEEEEEvNS4_8identityES12_S1C_vS1D_EENS_8epilogue10collective6detail29Sm90TmaWarpSpecializedAdapterINS1G_15DefaultEpilogueISJ_SK_SK_NS1F_6thread17LinearCombinationISJ_Li1EffLNS1K_9ScaleType4KindE0ELNS_15FloatRoundStyleE2ESJ_EENS1_15EpilogueDefaultEEEEEvvEEEEvNT_6ParamsE,"a",@progbits
	.sectionflags	@""
	.align	4
.nv.constant0._ZN7cutlass13device_kernelINS_4gemm6kernel13GemmUniversalIN4cute5tupleIJiiiiEEENS1_10collective13CollectiveMmaINS1_34MainloopSm90TmaGmmaWarpSpecializedILi5ENS5_IJNS4_1CILi1EEESB_SB_EEENS1_35KernelTmaWarpSpecializedCooperativeEEENS5_IJNSA_ILi256EEENSA_ILi64EEENSA_ILi32EEEEEENS_10tfloat32_tENS5_IJlSB_lEEESJ_SK_NS4_8TiledMMAINS4_8MMA_AtomIJNS4_4SM904GMMA29MMA_64x64x8_F32TF32TF32_SS_TNILNSO_7ScaleInE1ELSQ_1EEEEEENS4_6LayoutINS5_IJNSA_ILi2EEESB_SB_EEENS5_IJSB_NSA_ILi0EEESW_EEEEENS5_IJNS4_10UnderscoreESZ_SZ_EEEEENS4_13SM90_TMA_LOADENS4_14ComposedLayoutINS4_7SwizzleILi3ELi4ELi3EEENS4_18smem_ptr_flag_bitsILi32EEENST_INS5_IJNSA_ILi8EEESH_EEENS5_IJSH_SB_EEEEEEEvNS4_8identityES12_S1C_vS1D_EENS_8epilogue10collective6detail29Sm90TmaWarpSpecializedAdapterINS1G_15DefaultEpilogueISJ_SK_SK_NS1F_6thread17LinearCombinationISJ_Li1EffLNS1K_9ScaleType4KindE0ELNS_15FloatRoundStyleE2ESJ_EENS1_15EpilogueDefaultEEEEEvvEEEEvNT_6ParamsE:
	.zero		1664


//--------------------- SYMBOLS --------------------------

	.type		.nv.reservedSmem.offset0,@object
	.size		.nv.reservedSmem.offset0,0x4
	.type		__assertfail,@function
